def matmul_kernel(
    a_ptr,
    b_ptr,
    c_ptr,
    M,
    N,
    K,
    stride_am,
    stride_ak,
    stride_bk,
    stride_bn,
    stride_cm,
    stride_cn,
    BLOCK_M: tl.constexpr,
    BLOCK_N: tl.constexpr,
    BLOCK_K: tl.constexpr,
    GROUP_M: tl.constexpr,
):
    pid = tl.program_id(axis=0)
    num_pid_m = tl.cdiv(M, BLOCK_M)
    num_pid_n = tl.cdiv(N, BLOCK_N)
    num_pid_in_group = GROUP_M * num_pid_n
    group_id = pid // num_pid_in_group
    first_pid_m = group_id * GROUP_M
    group_size_m = min(num_pid_m - first_pid_m, GROUP_M)
    pid_m = first_pid_m + ((pid % num_pid_in_group) % group_size_m)
    pid_n = (pid % num_pid_in_group) // group_size_m

    offs_am = (pid_m * BLOCK_M + tl.arange(0, BLOCK_M)) % M
    offs_bn = (pid_n * BLOCK_N + tl.arange(0, BLOCK_N)) % N
    offs_k = tl.arange(0, BLOCK_K)
    a_ptrs = a_ptr + offs_am[:, None] * stride_am + offs_k[None, :] * stride_ak
    b_ptrs = b_ptr + offs_k[:, None] * stride_bk + offs_bn[None, :] * stride_bn

    acc = tl.zeros((BLOCK_M, BLOCK_N), dtype=tl.float32)
    for kk in range(0, tl.cdiv(K, BLOCK_K)):
        a = tl.load(a_ptrs, mask=offs_k[None, :] < K - kk * BLOCK_K, other=0.0)
        b = tl.load(b_ptrs, mask=offs_k[:, None] < K - kk * BLOCK_K, other=0.0)
        acc = tl.dot(a, b, acc)
        a_ptrs += BLOCK_K * stride_ak
        b_ptrs += BLOCK_K * stride_bk

    c = acc.to(c_ptr.dtype.element_ty)
    offs_cm = pid_m * BLOCK_M + tl.arange(0, BLOCK_M)
    offs_cn = pid_n * BLOCK_N + tl.arange(0, BLOCK_N)
    c_ptrs = c_ptr + offs_cm[:, None] * stride_cm + offs_cn[None, :] * stride_cn
    mask = (offs_cm[:, None] < M) & (offs_cn[None, :] < N)
    tl.store(c_ptrs, c, mask=mask)

# config = {"BLOCK_K": 32, "BLOCK_M": 64, "BLOCK_N": 128, "GROUP_M": 4, "arch": "sm_90", "dtype": "fp8e4m3", "num_ctas": 1, "num_stages": 3, "num_warps": 4}
# arch = sm_90


// ===== COMPILED SASS (sm_90a) =====

	.target	sm_90a

	.elftype	@"ET_EXEC"


//--------------------- .note.nv.tkinfo           --------------------------
	.section	.note.nv.tkinfo,"",@"SHT_NOTE"
	.sectionflags	@"SHF_NOTE_NV_TKINFO"
	.tkinfo
        /*0018*/ 	.word	0x00000002
        /*0030*/ 	.string	""
        /*0030*/ 	.string	"ptxas"
        /*0030*/ 	.string	"Cuda compilation tools, release 13.0, V13.0.88"
        /*0030*/ 	.string	"Build cuda_13.0.r13.0/compiler.36424714_0"
        /*0030*/ 	.string	"-v  -suppress-debug-info  -lineinfo  -arch sm_90a "



//--------------------- .note.nv.cuinfo           --------------------------
	.section	.note.nv.cuinfo,"",@"SHT_NOTE"
	.sectionflags	@"SHF_NOTE_NV_CUINFO"
        /*0018*/ 	.short	0x0002
        /*001a*/ 	.short	0x005a
        /*001c*/ 	.short	0x0082
	.zero		2


//--------------------- .nv.info                  --------------------------
	.section	.nv.info,"",@"SHT_CUDA_INFO"
	.align	4


	//----- nvinfo : EIATTR_REGCOUNT
	.align		4
        /*0000*/ 	.byte	0x04, 0x2f
        /*0002*/ 	.short	(.L_1 - .L_0)
	.align		4
.L_0:
        /*0004*/ 	.word	index@(matmul_kernel)
        /*0008*/ 	.word	0x000000ff


	//----- nvinfo : EIATTR_FRAME_SIZE
	.align		4
.L_1:
        /*000c*/ 	.byte	0x04, 0x11
        /*000e*/ 	.short	(.L_3 - .L_2)
	.align		4
.L_2:
        /*0010*/ 	.word	index@(matmul_kernel)
        /*0014*/ 	.word	0x00000000


	//----- nvinfo : EIATTR_MIN_STACK_SIZE
	.align		4
.L_3:
        /*0018*/ 	.byte	0x04, 0x12
        /*001a*/ 	.short	(.L_5 - .L_4)
	.align		4
.L_4:
        /*001c*/ 	.word	index@(matmul_kernel)
        /*0020*/ 	.word	0x00000000
.L_5:


//--------------------- .nv.compat                --------------------------
	.section	.nv.compat,"",@"SHT_CUDA_COMPAT_INFO"
	.align	4
        /*0000*/ 	.byte	0x02, 0x09, 0x01, 0x00, 0x02, 0x02, 0x04, 0x00, 0x02, 0x05, 0x05, 0x00, 0x03, 0x07, 0x01, 0x01
        /*0010*/ 	.byte	0x02, 0x03, 0x00, 0x00, 0x02, 0x06, 0x01, 0x00, 0x04, 0x0b, 0x08, 0x00, 0x00, 0x00, 0x00, 0x00
        /*0020*/ 	.byte	0x00, 0x00, 0x00, 0x00


//--------------------- .nv.info.matmul_kernel    --------------------------
	.section	.nv.info.matmul_kernel,"",@"SHT_CUDA_INFO"
	.sectionflags	@""
	.align	4


	//----- nvinfo : EIATTR_CUDA_API_VERSION
	.align		4
        /*0000*/ 	.byte	0x04, 0x37
        /*0002*/ 	.short	(.L_7 - .L_6)
.L_6:
        /*0004*/ 	.word	0x00000082


	//----- nvinfo : EIATTR_KPARAM_INFO
	.align		4
.L_7:
        /*0008*/ 	.byte	0x04, 0x17
        /*000a*/ 	.short	(.L_9 - .L_8)
.L_8:
        /*000c*/ 	.word	0x00000000
        /*0010*/ 	.short	0x000d
        /*0012*/ 	.short	0x0048
        /*0014*/ 	.byte	0x00, 0xf4, 0x21, 0x00


	//----- nvinfo : EIATTR_KPARAM_INFO
	.align		4
.L_9:
        /*0018*/ 	.byte	0x04, 0x17
        /*001a*/ 	.short	(.L_11 - .L_10)
.L_10:
        /*001c*/ 	.word	0x00000000
        /*0020*/ 	.short	0x000c
        /*0022*/ 	.short	0x0040
        /*0024*/ 	.byte	0x00, 0xf4, 0x21, 0x00


	//----- nvinfo : EIATTR_KPARAM_INFO
	.align		4
.L_11:
        /*0028*/ 	.byte	0x04, 0x17
        /*002a*/ 	.short	(.L_13 - .L_12)
.L_12:
        /*002c*/ 	.word	0x00000000
        /*0030*/ 	.short	0x000b
        /*0032*/ 	.short	0x0038
        /*0034*/ 	.byte	0x00, 0xf0, 0x11, 0x00


	//----- nvinfo : EIATTR_KPARAM_INFO
	.align		4
.L_13:
        /*0038*/ 	.byte	0x04, 0x17
        /*003a*/ 	.short	(.L_15 - .L_14)
.L_14:
        /*003c*/ 	.word	0x00000000
        /*0040*/ 	.short	0x000a
        /*0042*/ 	.short	0x0034
        /*0044*/ 	.byte	0x00, 0xf0, 0x11, 0x00


	//----- nvinfo : EIATTR_KPARAM_INFO
	.align		4
.L_15:
        /*0048*/ 	.byte	0x04, 0x17
        /*004a*/ 	.short	(.L_17 - .L_16)
.L_16:
        /*004c*/ 	.word	0x00000000
        /*0050*/ 	.short	0x0009
        /*0052*/ 	.short	0x0030
        /*0054*/ 	.byte	0x00, 0xf0, 0x11, 0x00


	//----- nvinfo : EIATTR_KPARAM_INFO
	.align		4
.L_17:
        /*0058*/ 	.byte	0x04, 0x17
        /*005a*/ 	.short	(.L_19 - .L_18)
.L_18:
        /*005c*/ 	.word	0x00000000
        /*0060*/ 	.short	0x0008
        /*0062*/ 	.short	0x002c
        /*0064*/ 	.byte	0x00, 0xf0, 0x11, 0x00


	//----- nvinfo : EIATTR_KPARAM_INFO
	.align		4
.L_19:
        /*0068*/ 	.byte	0x04, 0x17
        /*006a*/ 	.short	(.L_21 - .L_20)
.L_20:
        /*006c*/ 	.word	0x00000000
        /*0070*/ 	.short	0x0007
        /*0072*/ 	.short	0x0028
        /*0074*/ 	.byte	0x00, 0xf0, 0x11, 0x00


	//----- nvinfo : EIATTR_KPARAM_INFO
	.align		4
.L_21:
        /*0078*/ 	.byte	0x04, 0x17
        /*007a*/ 	.short	(.L_23 - .L_22)
.L_22:
        /*007c*/ 	.word	0x00000000
        /*0080*/ 	.short	0x0006
        /*0082*/ 	.short	0x0024
        /*0084*/ 	.byte	0x00, 0xf0, 0x11, 0x00


	//----- nvinfo : EIATTR_KPARAM_INFO
	.align		4
.L_23:
        /*0088*/ 	.byte	0x04, 0x17
        /*008a*/ 	.short	(.L_25 - .L_24)
.L_24:
        /*008c*/ 	.word	0x00000000
        /*0090*/ 	.short	0x0005
        /*0092*/ 	.short	0x0020
        /*0094*/ 	.byte	0x00, 0xf0, 0x11, 0x00


	//----- nvinfo : EIATTR_KPARAM_INFO
	.align		4
.L_25:
        /*0098*/ 	.byte	0x04, 0x17
        /*009a*/ 	.short	(.L_27 - .L_26)
.L_26:
        /*009c*/ 	.word	0x00000000
        /*00a0*/ 	.short	0x0004
        /*00a2*/ 	.short	0x001c
        /*00a4*/ 	.byte	0x00, 0xf0, 0x11, 0x00


	//----- nvinfo : EIATTR_KPARAM_INFO
	.align		4
.L_27:
        /*00a8*/ 	.byte	0x04, 0x17
        /*00aa*/ 	.short	(.L_29 - .L_28)
.L_28:
        /*00ac*/ 	.word	0x00000000
        /*00b0*/ 	.short	0x0003
        /*00b2*/ 	.short	0x0018
        /*00b4*/ 	.byte	0x00, 0xf0, 0x11, 0x00


	//----- nvinfo : EIATTR_KPARAM_INFO
	.align		4
.L_29:
        /*00b8*/ 	.byte	0x04, 0x17
        /*00ba*/ 	.short	(.L_31 - .L_30)
.L_30:
        /*00bc*/ 	.word	0x00000000
        /*00c0*/ 	.short	0x0002
        /*00c2*/ 	.short	0x0010
        /*00c4*/ 	.byte	0x00, 0xf4, 0x21, 0x00


	//----- nvinfo : EIATTR_KPARAM_INFO
	.align		4
.L_31:
        /*00c8*/ 	.byte	0x04, 0x17
        /*00ca*/ 	.short	(.L_33 - .L_32)
.L_32:
        /*00cc*/ 	.word	0x00000000
        /*00d0*/ 	.short	0x0001
        /*00d2*/ 	.short	0x0008
        /*00d4*/ 	.byte	0x00, 0xf4, 0x21, 0x00


	//----- nvinfo : EIATTR_KPARAM_INFO
	.align		4
.L_33:
        /*00d8*/ 	.byte	0x04, 0x17
        /*00da*/ 	.short	(.L_35 - .L_34)
.L_34:
        /*00dc*/ 	.word	0x00000000
        /*00e0*/ 	.short	0x0000
        /*00e2*/ 	.short	0x0000
        /*00e4*/ 	.byte	0x00, 0xf4, 0x21, 0x00


	//----- nvinfo : EIATTR_SPARSE_MMA_MASK
	.align		4
.L_35:
        /*00e8*/ 	.byte	0x03, 0x50
        /*00ea*/ 	.short	0x0000


	//----- nvinfo : EIATTR_MAXREG_COUNT
	.align		4
        /*00ec*/ 	.byte	0x03, 0x1b
        /*00ee*/ 	.short	0x00ff


	//----- nvinfo : EIATTR_NUM_BARRIERS
	.align		4
        /*00f0*/ 	.byte	0x02, 0x4c
        /*00f2*/ 	.byte	0x01
	.zero		1


	//----- nvinfo : EIATTR_MERCURY_ISA_VERSION
	.align		4
        /*00f4*/ 	.byte	0x03, 0x5f
        /*00f6*/ 	.short	0x0101


	//----- nvinfo : EIATTR_EXIT_INSTR_OFFSETS
	.align		4
        /*00f8*/ 	.byte	0x04, 0x1c
        /*00fa*/ 	.short	(.L_37 - .L_36)


	//   ....[0]....
.L_36:
        /*00fc*/ 	.word	0x00006ff0


	//   ....[1]....
        /*0100*/ 	.word	0x00007010


	//----- nvinfo : EIATTR_REQNTID
	.align		4
.L_37:
        /*0104*/ 	.byte	0x04, 0x10
        /*0106*/ 	.short	(.L_39 - .L_38)
.L_38:
        /*0108*/ 	.word	0x00000080
        /*010c*/ 	.word	0x00000001
        /*0110*/ 	.word	0x00000001


	//----- nvinfo : EIATTR_CBANK_PARAM_SIZE
	.align		4
.L_39:
        /*0114*/ 	.byte	0x03, 0x19
        /*0116*/ 	.short	0x0050


	//----- nvinfo : EIATTR_PARAM_CBANK
	.align		4
        /*0118*/ 	.byte	0x04, 0x0a
        /*011a*/ 	.short	(.L_41 - .L_40)
	.align		4
.L_40:
        /*011c*/ 	.word	index@(.nv.constant0.matmul_kernel)
        /*0120*/ 	.short	0x0210
        /*0122*/ 	.short	0x0050


	//----- nvinfo : EIATTR_SW_WAR
	.align		4
.L_41:
        /*0124*/ 	.byte	0x04, 0x36
        /*0126*/ 	.short	(.L_43 - .L_42)
.L_42:
        /*0128*/ 	.word	0x00000008
.L_43:


//--------------------- .nv.callgraph             --------------------------
	.section	.nv.callgraph,"",@"SHT_CUDA_CALLGRAPH"
	.align	4
	.sectionentsize	8
	.align		4
        /*0000*/ 	.word	0x00000000
	.align		4
        /*0004*/ 	.word	0xffffffff
	.align		4
        /*0008*/ 	.word	0x00000000
	.align		4
        /*000c*/ 	.word	0xfffffffe
	.align		4
        /*0010*/ 	.word	0x00000000
	.align		4
        /*0014*/ 	.word	0xfffffffd
	.align		4
        /*0018*/ 	.word	0x00000000
	.align		4
        /*001c*/ 	.word	0xfffffffc


//--------------------- .text.matmul_kernel       --------------------------
	.section	.text.matmul_kernel,"ax",@progbits
	.align	128
        .global         matmul_kernel
        .type           matmul_kernel,@function
        .size           matmul_kernel,(.L_x_3 - matmul_kernel)
        .other          matmul_kernel,@"STO_CUDA_ENTRY STV_DEFAULT"
matmul_kernel:
.text.matmul_kernel:
[----:B------:R-:W0:Y:S08]  /*0000*/  LDC R1, c[0x0][0x28] ;  /* 0x00000a00ff017b82 */ /* 0x000e300000000800 */
[----:B------:R-:W1:Y:S01]  /*0010*/  LDC.64 R88, c[0x0][0x228] ;  /* 0x00008a00ff587b82 */ /* 0x000e620000000a00 */
[----:B------:R-:W2:Y:S01]  /*0020*/  S2R R5, SR_CTAID.X ;  /* 0x0000000000057919 */ /* 0x000ea20000002500 */
[----:B------:R-:W-:Y:S01]  /*0030*/  UMOV UR4, 0x400 ;  /* 0x0000040000047882 */ /* 0x000fe20000000000 */
[----:B------:R-:W-:Y:S01]  /*0040*/  ULDC.64 UR10, c[0x0][0x208] ;  /* 0x00008200000a7ab9 */ /* 0x000fe20000000a00 */
[----:B------:R-:W-:-:S02]  /*0050*/  CS2R R24, SRZ ;  /* 0x0000000000187805 */ /* 0x000fc4000001ff00 */
[----:B------:R-:W-:Y:S02]  /*0060*/  CS2R R26, SRZ ;  /* 0x00000000001a7805 */ /* 0x000fe4000001ff00 */
[----:B------:R-:W-:Y:S02]  /*0070*/  CS2R R28, SRZ ;  /* 0x00000000001c7805 */ /* 0x000fe4000001ff00 */
[----:B------:R-:W-:Y:S01]  /*0080*/  CS2R R30, SRZ ;  /* 0x00000000001e7805 */ /* 0x000fe2000001ff00 */
[----:B------:R-:W3:Y:S01]  /*0090*/  LDC R91, c[0x0][0x230] ;  /* 0x00008c00ff5b7b82 */ /* 0x000ee20000000800 */
[----:B------:R-:W-:Y:S02]  /*00a0*/  CS2R R32, SRZ ;  /* 0x0000000000207805 */ /* 0x000fe4000001ff00 */
[----:B------:R-:W-:Y:S02]  /*00b0*/  CS2R R34, SRZ ;  /* 0x0000000000227805 */ /* 0x000fe4000001ff00 */
[----:B------:R-:W-:-:S02]  /*00c0*/  CS2R R36, SRZ ;  /* 0x0000000000247805 */ /* 0x000fc4000001ff00 */
[----:B------:R-:W-:Y:S02]  /*00d0*/  CS2R R38, SRZ ;  /* 0x0000000000267805 */ /* 0x000fe4000001ff00 */
[----:B------:R-:W-:Y:S02]  /*00e0*/  CS2R R40, SRZ ;  /* 0x0000000000287805 */ /* 0x000fe4000001ff00 */
[----:B------:R-:W-:Y:S02]  /*00f0*/  CS2R R42, SRZ ;  /* 0x00000000002a7805 */ /* 0x000fe4000001ff00 */
[----:B------:R-:W-:Y:S01]  /*0100*/  CS2R R44, SRZ ;  /* 0x00000000002c7805 */ /* 0x000fe2000001ff00 */
[----:B------:R-:W4:Y:S01]  /*0110*/  S2UR UR8, SR_CgaCtaId ;  /* 0x00000000000879c3 */ /* 0x000f220000008800 */
[----:B------:R-:W-:Y:S02]  /*0120*/  CS2R R46, SRZ ;  /* 0x00000000002e7805 */ /* 0x000fe4000001ff00 */
[----:B------:R-:W-:-:S02]  /*0130*/  CS2R R48, SRZ ;  /* 0x0000000000307805 */ /* 0x000fc4000001ff00 */
[----:B------:R-:W-:Y:S02]  /*0140*/  CS2R R50, SRZ ;  /* 0x0000000000327805 */ /* 0x000fe4000001ff00 */
[----:B------:R-:W-:Y:S02]  /*0150*/  CS2R R52, SRZ ;  /* 0x0000000000347805 */ /* 0x000fe4000001ff00 */
[----:B------:R-:W-:Y:S02]  /*0160*/  CS2R R54, SRZ ;  /* 0x0000000000367805 */ /* 0x000fe4000001ff00 */
[----:B------:R-:W-:Y:S02]  /*0170*/  CS2R R56, SRZ ;  /* 0x0000000000387805 */ /* 0x000fe4000001ff00 */
[----:B------:R-:W-:Y:S01]  /*0180*/  CS2R R58, SRZ ;  /* 0x00000000003a7805 */ /* 0x000fe2000001ff00 */
[----:B-1----:R-:W-:Y:S01]  /*0190*/  VIADD R0, R89, 0x7f ;  /* 0x0000007f59007836 */ /* 0x002fe20000000000 */
[----:B------:R-:W-:-:S02]  /*01a0*/  CS2R R60, SRZ ;  /* 0x00000000003c7805 */ /* 0x000fc4000001ff00 */
[----:B------:R-:W-:Y:S02]  /*01b0*/  CS2R R62, SRZ ;  /* 0x00000000003e7805 */ /* 0x000fe4000001ff00 */
[----:B------:R-:W-:Y:S02]  /*01c0*/  CS2R R64, SRZ ;  /* 0x0000000000407805 */ /* 0x000fe4000001ff00 */
[----:B------:R-:W-:Y:S02]  /*01d0*/  CS2R R66, SRZ ;  /* 0x0000000000427805 */ /* 0x000fe4000001ff00 */
[----:B------:R-:W-:Y:S02]  /*01e0*/  SHF.R.S32.HI R3, RZ, 0x1f, R0 ;  /* 0x0000001fff037819 */ /* 0x000fe40000011400 */
[----:B------:R-:W-:Y:S02]  /*01f0*/  CS2R R68, SRZ ;  /* 0x0000000000447805 */ /* 0x000fe4000001ff00 */
[----:B------:R-:W-:Y:S01]  /*0200*/  CS2R R70, SRZ ;  /* 0x0000000000467805 */ /* 0x000fe2000001ff00 */
[----:B---3--:R-:W-:Y:S01]  /*0210*/  VIADD R91, R91, 0x1f ;  /* 0x0000001f5b5b7836 */ /* 0x008fe20000000000 */
[----:B------:R-:W-:-:S02]  /*0220*/  LEA.HI R3, R3, R0, RZ, 0x7 ;  /* 0x0000000003037211 */ /* 0x000fc400078f38ff */
[----:B------:R-:W-:Y:S02]  /*0230*/  CS2R R72, SRZ ;  /* 0x0000000000487805 */ /* 0x000fe4000001ff00 */
[----:B--2---:R-:W-:Y:S02]  /*0240*/  IABS R8, R5 ;  /* 0x0000000500087213 */ /* 0x004fe40000000000 */
[----:B------:R-:W-:Y:S02]  /*0250*/  CS2R R74, SRZ ;  /* 0x00000000004a7805 */ /* 0x000fe4000001ff00 */
[----:B------:R-:W-:Y:S02]  /*0260*/  SHF.R.S32.HI R3, RZ, 0x7, R3 ;  /* 0x00000007ff037819 */ /* 0x000fe40000011403 */
[----:B------:R-:W-:Y:S02]  /*0270*/  CS2R R76, SRZ ;  /* 0x00000000004c7805 */ /* 0x000fe4000001ff00 */
[----:B------:R-:W-:Y:S01]  /*0280*/  CS2R R78, SRZ ;  /* 0x00000000004e7805 */ /* 0x000fe2000001ff00 */
[----:B----4-:R-:W-:Y:S01]  /*0290*/  ULEA UR8, UR8, UR4, 0x18 ;  /* 0x0000000408087291 */ /* 0x010fe2000f8ec03f */
[----:B------:R-:W-:Y:S01]  /*02a0*/  CS2R R80, SRZ ;  /* 0x0000000000507805 */ /* 0x000fe2000001ff00 */
[----:B------:R-:W-:Y:S01]  /*02b0*/  IMAD.SHL.U32 R4, R3, 0x4, RZ ;  /* 0x0000000403047824 */ /* 0x000fe200078e00ff */
[----:B------:R-:W-:-:S02]  /*02c0*/  CS2R R82, SRZ ;  /* 0x0000000000527805 */ /* 0x000fc4000001ff00 */
[----:B------:R-:W-:Y:S02]  /*02d0*/  CS2R R84, SRZ ;  /* 0x0000000000547805 */ /* 0x000fe4000001ff00 */
[----:B------:R-:W-:Y:S02]  /*02e0*/  CS2R R86, SRZ ;  /* 0x0000000000567805 */ /* 0x000fe4000001ff00 */
[-C--:B------:R-:W-:Y:S02]  /*02f0*/  IABS R7, R4.reuse ;  /* 0x0000000400077213 */ /* 0x080fe40000000000 */
[----:B------:R-:W-:Y:S02]  /*0300*/  IABS R10, R4 ;  /* 0x00000004000a7213 */ /* 0x000fe40000000000 */
[----:B------:R-:W1:Y:S08]  /*0310*/  I2F.RP R0, R7 ;  /* 0x0000000700007306 */ /* 0x000e700000209400 */
[----:B-1----:R-:W1:Y:S02]  /*0320*/  MUFU.RCP R0, R0 ;  /* 0x0000000000007308 */ /* 0x002e640000001000 */
[----:B-1----:R-:W-:-:S02]  /*0330*/  VIADD R2, R0, 0xffffffe ;  /* 0x0ffffffe00027836 */ /* 0x002fc40000000000 */
[----:B------:R-:W-:-:S04]  /*0340*/  IMAD.MOV R0, RZ, RZ, -R10 ;  /* 0x000000ffff007224 */ /* 0x000fc800078e0a0a */
[----:B------:R1:W2:Y:S02]  /*0350*/  F2I.FTZ.U32.TRUNC.NTZ R3, R2 ;  /* 0x0000000200037305 */ /* 0x0002a4000021f000 */
[----:B-1----:R-:W-:Y:S02]  /*0360*/  IMAD.MOV.U32 R2, RZ, RZ, RZ ;  /* 0x000000ffff027224 */ /* 0x002fe400078e00ff */
[----:B--2---:R-:W-:-:S04]  /*0370*/  IMAD.MOV R6, RZ, RZ, -R3 ;  /* 0x000000ffff067224 */ /* 0x004fc800078e0a03 */
[----:B------:R-:W-:Y:S02]  /*0380*/  IMAD R9, R6, R7, RZ ;  /* 0x0000000706097224 */ /* 0x000fe400078e02ff */
[----:B------:R-:W-:Y:S02]  /*0390*/  IMAD.MOV.U32 R6, RZ, RZ, R8 ;  /* 0x000000ffff067224 */ /* 0x000fe400078e0008 */
[----:B------:R-:W-:-:S06]  /*03a0*/  IMAD.HI.U32 R3, R3, R9, R2 ;  /* 0x0000000903037227 */ /* 0x000fcc00078e0002 */
[----:B------:R-:W-:-:S04]  /*03b0*/  IMAD.HI.U32 R3, R3, R6, RZ ;  /* 0x0000000603037227 */ /* 0x000fc800078e00ff */
[----:B------:R-:W-:-:S05]  /*03c0*/  IMAD R0, R3, R0, R6 ;  /* 0x0000000003007224 */ /* 0x000fca00078e0206 */
[----:B------:R-:W-:-:S13]  /*03d0*/  ISETP.GT.U32.AND P1, PT, R7, R0, PT ;  /* 0x000000000700720c */ /* 0x000fda0003f24070 */
[----:B------:R-:W-:Y:S02]  /*03e0*/  @!P1 IMAD.IADD R0, R0, 0x1, -R7 ;  /* 0x0000000100009824 */ /* 0x000fe400078e0a07 */
[----:B------:R-:W-:Y:S01]  /*03f0*/  @!P1 VIADD R3, R3, 0x1 ;  /* 0x0000000103039836 */ /* 0x000fe20000000000 */
[----:B------:R-:W-:Y:S02]  /*0400*/  ISETP.NE.AND P1, PT, R4, RZ, PT ;  /* 0x000000ff0400720c */ /* 0x000fe40003f25270 */
[----:B------:R-:W-:Y:S02]  /*0410*/  ISETP.GE.U32.AND P0, PT, R0, R7, PT ;  /* 0x000000070000720c */ /* 0x000fe40003f06070 */
[----:B------:R-:W-:-:S04]  /*0420*/  LOP3.LUT R0, R5, R4, RZ, 0x3c, !PT ;  /* 0x0000000405007212 */ /* 0x000fc800078e3cff */
[----:B------:R-:W-:Y:S01]  /*0430*/  ISETP.GE.AND P2, PT, R0, RZ, PT ;  /* 0x000000ff0000720c */ /* 0x000fe20003f46270 */
[----:B------:R-:W-:-:S06]  /*0440*/  VIADD R0, R88, 0x3f ;  /* 0x0000003f58007836 */ /* 0x000fcc0000000000 */
[----:B------:R-:W-:-:S04]  /*0450*/  @P0 VIADD R3, R3, 0x1 ;  /* 0x0000000103030836 */ /* 0x000fc80000000000 */
[----:B------:R-:W-:Y:S01]  /*0460*/  IMAD.MOV.U32 R2, RZ, RZ, R3 ;  /* 0x000000ffff027224 */ /* 0x000fe200078e0003 */
[----:B------:R-:W-:-:S03]  /*0470*/  SHF.R.S32.HI R3, RZ, 0x1f, R0 ;  /* 0x0000001fff037819 */ /* 0x000fc60000011400 */
[----:B------:R-:W-:Y:S01]  /*0480*/  @!P2 IMAD.MOV R2, RZ, RZ, -R2 ;  /* 0x000000ffff02a224 */ /* 0x000fe200078e0a02 */
[----:B------:R-:W-:Y:S02]  /*0490*/  @!P1 LOP3.LUT R2, RZ, R4, RZ, 0x33, !PT ;  /* 0x00000004ff029212 */ /* 0x000fe400078e33ff */
[----:B------:R-:W-:-:S03]  /*04a0*/  LEA.HI R3, R3, R0, RZ, 0x6 ;  /* 0x0000000003037211 */ /* 0x000fc600078f30ff */
[----:B------:R-:W-:Y:S02]  /*04b0*/  IMAD.SHL.U32 R6, R2, 0x4, RZ ;  /* 0x0000000402067824 */ /* 0x000fe400078e00ff */
[----:B------:R-:W-:-:S03]  /*04c0*/  IMAD.MOV R2, RZ, RZ, -R2 ;  /* 0x000000ffff027224 */ /* 0x000fc600078e0a02 */
[----:B------:R-:W-:Y:S01]  /*04d0*/  LEA.HI.SX32 R3, R3, -R6, 0x1a ;  /* 0x8000000603037211 */ /* 0x000fe200078fd2ff */
[----:B------:R-:W-:-:S03]  /*04e0*/  IMAD R4, R4, R2, R5 ;  /* 0x0000000204047224 */ /* 0x000fc600078e0205 */
[----:B------:R-:W-:Y:S02]  /*04f0*/  VIMNMX R11, R3, 0x4, PT ;  /* 0x00000004030b7848 */ /* 0x000fe40003fe0100 */
[----:B------:R-:W-:Y:S02]  /*0500*/  IABS R9, R4 ;  /* 0x0000000400097213 */ /* 0x000fe40000000000 */
[----:B------:R-:W-:-:S04]  /*0510*/  IABS R7, R11 ;  /* 0x0000000b00077213 */ /* 0x000fc80000000000 */
[----:B------:R-:W1:Y:S08]  /*0520*/  I2F.RP R0, R7 ;  /* 0x0000000700007306 */ /* 0x000e700000209400 */
[----:B-1----:R-:W1:Y:S02]  /*0530*/  MUFU.RCP R0, R0 ;  /* 0x0000000000007308 */ /* 0x002e640000001000 */
[----:B-1----:R-:W-:-:S06]  /*0540*/  VIADD R3, R0, 0xffffffe ;  /* 0x0ffffffe00037836 */ /* 0x002fcc0000000000 */
[----:B------:R-:W1:Y:S02]  /*0550*/  F2I.FTZ.U32.TRUNC.NTZ R3, R3 ;  /* 0x0000000300037305 */ /* 0x000e64000021f000 */
[----:B-1----:R-:W-:-:S04]  /*0560*/  IMAD.MOV R8, RZ, RZ, -R3 ;  /* 0x000000ffff087224 */ /* 0x002fc800078e0a03 */
[----:B------:R-:W-:Y:S01]  /*0570*/  IMAD.MOV.U32 R2, RZ, RZ, R8 ;  /* 0x000000ffff027224 */ /* 0x000fe200078e0008 */
[----:B------:R-:W-:-:S03]  /*0580*/  IABS R8, R11 ;  /* 0x0000000b00087213 */ /* 0x000fc60000000000 */
[----:B------:R-:W-:Y:S02]  /*0590*/  IMAD R5, R2, R7, RZ ;  /* 0x0000000702057224 */ /* 0x000fe400078e02ff */
[----:B------:R-:W-:Y:S02]  /*05a0*/  IMAD.MOV.U32 R2, RZ, RZ, RZ ;  /* 0x000000ffff027224 */ /* 0x000fe400078e00ff */
[----:B------:R-:W-:Y:S02]  /*05b0*/  IMAD.MOV R0, RZ, RZ, -R8 ;  /* 0x000000ffff007224 */ /* 0x000fe400078e0a08 */
[----:B------:R-:W-:Y:S01]  /*05c0*/  IMAD.HI.U32 R2, R3, R5, R2 ;  /* 0x0000000503027227 */ /* 0x000fe200078e0002 */
[----:B------:R-:W-:-:S04]  /*05d0*/  LOP3.LUT R3, R4, R11, RZ, 0x3c, !PT ;  /* 0x0000000b04037212 */ /* 0x000fc800078e3cff */
[----:B------:R-:W-:Y:S01]  /*05e0*/  ISETP.GE.AND P2, PT, R3, RZ, PT ;  /* 0x000000ff0300720c */ /* 0x000fe20003f46270 */
[----:B------:R-:W-:-:S04]  /*05f0*/  IMAD.HI.U32 R2, R2, R9, RZ ;  /* 0x0000000902027227 */ /* 0x000fc800078e00ff */
[----:B------:R-:W-:-:S05]  /*0600*/  IMAD R0, R2, R0, R9 ;  /* 0x0000000002007224 */ /* 0x000fca00078e0209 */
[----:B------:R-:W-:-:S13]  /*0610*/  ISETP.GT.U32.AND P1, PT, R7, R0, PT ;  /* 0x000000000700720c */ /* 0x000fda0003f24070 */
[----:B------:R-:W-:Y:S02]  /*0620*/  @!P1 IMAD.IADD R0, R0, 0x1, -R7 ;  /* 0x0000000100009824 */ /* 0x000fe400078e0a07 */
[----:B------:R-:W-:Y:S01]  /*0630*/  @!P1 VIADD R2, R2, 0x1 ;  /* 0x0000000102029836 */ /* 0x000fe20000000000 */
[----:B------:R-:W-:Y:S02]  /*0640*/  ISETP.NE.AND P1, PT, R11, RZ, PT ;  /* 0x000000ff0b00720c */ /* 0x000fe40003f25270 */
[----:B------:R-:W-:Y:S02]  /*0650*/  ISETP.GE.U32.AND P0, PT, R0, R7, PT ;  /* 0x000000070000720c */ /* 0x000fe40003f06070 */
[----:B------:R-:W1:Y:S11]  /*0660*/  S2R R0, SR_TID.X ;  /* 0x0000000000007919 */ /* 0x000e760000002100 */
[----:B------:R-:W-:Y:S01]  /*0670*/  @P0 VIADD R2, R2, 0x1 ;  /* 0x0000000102020836 */ /* 0x000fe20000000000 */
[----:B------:R-:W-:-:S03]  /*0680*/  ISETP.GE.AND P0, PT, R91, 0x20, PT ;  /* 0x000000205b00780c */ /* 0x000fc60003f06270 */
[----:B------:R-:W-:-:S04]  /*0690*/  IMAD.MOV.U32 R93, RZ, RZ, R2 ;  /* 0x000000ffff5d7224 */ /* 0x000fc800078e0002 */
[----:B------:R-:W-:Y:S01]  /*06a0*/  @!P2 IMAD.MOV R93, RZ, RZ, -R93 ;  /* 0x000000ffff5da224 */ /* 0x000fe200078e0a5d */
[----:B------:R-:W-:-:S05]  /*06b0*/  @!P1 LOP3.LUT R93, RZ, R11, RZ, 0x33, !PT ;  /* 0x0000000bff5d9212 */ /* 0x000fca00078e33ff */
[----:B------:R-:W-:Y:S02]  /*06c0*/  IMAD.MOV R2, RZ, RZ, -R93 ;  /* 0x000000ffff027224 */ /* 0x000fe400078e0a5d */
[----:B------:R-:W-:Y:S02]  /*06d0*/  IMAD.SHL.U32 R93, R93, 0x80, RZ ;  /* 0x000000805d5d7824 */ /* 0x000fe400078e00ff */
[----:B------:R-:W-:Y:S01]  /*06e0*/  IMAD R2, R11, R2, R4 ;  /* 0x000000020b027224 */ /* 0x000fe200078e0204 */
[----:B-1----:R-:W-:-:S03]  /*06f0*/  LOP3.LUT R3, R0, 0x3f, RZ, 0xc0, !PT ;  /* 0x0000003f00037812 */ /* 0x002fc600078ec0ff */
[----:B------:R-:W-:Y:S01]  /*0700*/  IMAD.IADD R2, R6, 0x1, R2 ;  /* 0x0000000106027824 */ /* 0x000fe200078e0202 */
[----:B------:R-:W-:Y:S02]  /*0710*/  SHF.R.U32.HI R176, RZ, 0x6, R0 ;  /* 0x00000006ffb07819 */ /* 0x000fe40000011600 */
[----:B------:R-:W-:Y:S01]  /*0720*/  LOP3.LUT R95, R0, 0x7f, RZ, 0xc0, !PT ;  /* 0x0000007f005f7812 */ /* 0x000fe200078ec0ff */
[----:B------:R-:W-:Y:S01]  /*0730*/  IMAD R2, R2, 0x40, R3 ;  /* 0x0000004002027824 */ /* 0x000fe200078e0203 */
[C---:B------:R-:W-:Y:S01]  /*0740*/  LEA.HI R172, R0.reuse, 0xe, RZ, 0x1a ;  /* 0x0000000e00ac7811 */ /* 0x040fe200078fd0ff */
[----:B------:R-:W1:Y:S01]  /*0750*/  S2R R3, SR_TID.X ;  /* 0x0000000000037919 */ /* 0x000e620000002100 */
[C---:B------:R-:W-:Y:S02]  /*0760*/  LEA.HI R174, R0.reuse, 0x1e, RZ, 0x1a ;  /* 0x0000001e00ae7811 */ /* 0x040fe400078fd0ff */
[----:B------:R-:W-:Y:S02]  /*0770*/  LEA.HI R97, R0, R93, RZ, 0x1a ;  /* 0x0000005d00617211 */ /* 0x000fe400078fd0ff */
[----:B------:R-:W-:Y:S01]  /*0780*/  SGXT.U32 R176, R176, 0x1 ;  /* 0x00000001b0b0781a */ /* 0x000fe20000000000 */
[----:B0-----:R-:W-:Y:S06]  /*0790*/  @!P0 BRA `(.L_x_0) ;  /* 0x0000003c00cc8947 */ /* 0x001fec0003800000 */
[----:B------:R-:W-:Y:S01]  /*07a0*/  IABS R11, R88 ;  /* 0x00000058000b7213 */ /* 0x000fe20000000000 */
[----:B------:R-:W-:Y:S01]  /*07b0*/  ULDC UR4, c[0x0][0x240] ;  /* 0x0000900000047ab9 */ /* 0x000fe20000000800 */
[----:B------:R-:W-:Y:S01]  /*07c0*/  IABS R4, R89 ;  /* 0x0000005900047213 */ /* 0x000fe20000000000 */
[----:B------:R-:W-:Y:S01]  /*07d0*/  ULDC.64 UR14, c[0x0][0x218] ;  /* 0x00008600000e7ab9 */ /* 0x000fe20000000a00 */
[----:B------:R-:W0:Y:S01]  /*07e0*/  I2F.RP R10, R11 ;  /* 0x0000000b000a7306 */ /* 0x000e220000209400 */
[----:B------:R-:W-:Y:S01]  /*07f0*/  IABS R12, R2 ;  /* 0x00000002000c7213 */ /* 0x000fe20000000000 */
[----:B------:R-:W-:Y:S01]  /*0800*/  ULDC UR6, c[0x0][0x234] ;  /* 0x00008d0000067ab9 */ /* 0x000fe20000000800 */
[----:B------:R-:W-:Y:S01]  /*0810*/  ISETP.GE.AND P3, PT, R2, RZ, PT ;  /* 0x000000ff0200720c */ /* 0x000fe20003f66270 */
[----:B------:R-:W-:Y:S01]  /*0820*/  ULDC UR5, c[0x0][0x23c] ;  /* 0x00008f0000057ab9 */ /* 0x000fe20000000800 */
[----:B------:R-:W-:Y:S01]  /*0830*/  ULDC.64 UR12, c[0x0][0x210] ;  /* 0x00008400000c7ab9 */ /* 0x000fe20000000a00 */
[----:B------:R-:W-:-:S02]  /*0840*/  LOP3.LUT R90, R95, 0x10, RZ, 0x3c, !PT ;  /* 0x000000105f5a7812 */ /* 0x000fc400078e3cff */
[----:B------:R-:W-:Y:S01]  /*0850*/  CS2R R70, SRZ ;  /* 0x0000000000467805 */ /* 0x000fe2000001ff00 */
[----:B------:R-:W2:Y:S01]  /*0860*/  I2F.RP R5, R4 ;  /* 0x0000000400057306 */ /* 0x000ea20000209400 */
[----:B------:R-:W-:Y:S02]  /*0870*/  CS2R R72, SRZ ;  /* 0x0000000000487805 */ /* 0x000fe4000001ff00 */
[----:B------:R-:W-:Y:S02]  /*0880*/  CS2R R74, SRZ ;  /* 0x00000000004a7805 */ /* 0x000fe4000001ff00 */
[----:B------:R-:W-:Y:S02]  /*0890*/  CS2R R76, SRZ ;  /* 0x00000000004c7805 */ /* 0x000fe4000001ff00 */
[----:B------:R-:W-:Y:S02]  /*08a0*/  CS2R R78, SRZ ;  /* 0x00000000004e7805 */ /* 0x000fe4000001ff00 */
[----:B------:R-:W-:-:S02]  /*08b0*/  CS2R R80, SRZ ;  /* 0x0000000000507805 */ /* 0x000fc4000001ff00 */
[----:B------:R-:W-:Y:S02]  /*08c0*/  CS2R R82, SRZ ;  /* 0x0000000000527805 */ /* 0x000fe4000001ff00 */
[----:B------:R-:W-:Y:S01]  /*08d0*/  CS2R R84, SRZ ;  /* 0x0000000000547805 */ /* 0x000fe2000001ff00 */
[----:B0-----:R-:W0:Y:S01]  /*08e0*/  MUFU.RCP R10, R10 ;  /* 0x0000000a000a7308 */ /* 0x001e220000001000 */
[----:B------:R-:W-:Y:S01]  /*08f0*/  CS2R R86, SRZ ;  /* 0x0000000000567805 */ /* 0x000fe2000001ff00 */
[----:B------:R-:W-:-:S06]  /*0900*/  ULDC UR9, c[0x0][0x230] ;  /* 0x00008c0000097ab9 */ /* 0x000fcc0000000800 */
[----:B--2---:R-:W2:Y:S01]  /*0910*/  MUFU.RCP R5, R5 ;  /* 0x0000000500057308 */ /* 0x004ea20000001000 */
[----:B0-----:R-:W-:Y:S01]  /*0920*/  VIADD R9, R10, 0xffffffe ;  /* 0x0ffffffe0a097836 */ /* 0x001fe20000000000 */
[----:B------:R-:W-:-:S06]  /*0930*/  SHF.R.U32.HI R10, RZ, 0x5, R0 ;  /* 0x00000005ff0a7819 */ /* 0x000fcc0000011600 */
[----:B------:R-:W0:Y:S01]  /*0940*/  F2I.FTZ.U32.TRUNC.NTZ R9, R9 ;  /* 0x0000000900097305 */ /* 0x000e22000021f000 */
[----:B--2---:R-:W-:-:S07]  /*0950*/  VIADD R6, R5, 0xffffffe ;  /* 0x0ffffffe05067836 */ /* 0x004fce0000000000 */
[----:B------:R-:W2:Y:S01]  /*0960*/  F2I.FTZ.U32.TRUNC.NTZ R7, R6 ;  /* 0x0000000600077305 */ /* 0x000ea2000021f000 */
[----:B0-----:R-:W-:-:S04]  /*0970*/  IMAD.MOV R8, RZ, RZ, -R9 ;  /* 0x000000ffff087224 */ /* 0x001fc800078e0a09 */
[----:B------:R-:W-:Y:S02]  /*0980*/  IMAD R13, R8, R11, RZ ;  /* 0x0000000b080d7224 */ /* 0x000fe400078e02ff */
[----:B------:R-:W-:-:S04]  /*0990*/  IMAD.MOV.U32 R8, RZ, RZ, RZ ;  /* 0x000000ffff087224 */ /* 0x000fc800078e00ff */
[----:B------:R-:W-:Y:S01]  /*09a0*/  IMAD.HI.U32 R5, R9, R13, R8 ;  /* 0x0000000d09057227 */ /* 0x000fe200078e0008 */
[----:B------:R-:W-:-:S03]  /*09b0*/  SGXT.U32 R8, R10, 0x2 ;  /* 0x000000020a08781a */ /* 0x000fc60000000000 */
[----:B------:R-:W-:Y:S01]  /*09c0*/  IMAD.MOV.U32 R10, RZ, RZ, R12 ;  /* 0x000000ffff0a7224 */ /* 0x000fe200078e000c */
[----:B------:R-:W-:Y:S01]  /*09d0*/  LOP3.LUT R22, R93, R8, RZ, 0xfc, !PT ;  /* 0x000000085d167212 */ /* 0x000fe200078efcff */
[----:B--2---:R-:W-:Y:S02]  /*09e0*/  IMAD.MOV R9, RZ, RZ, -R7 ;  /* 0x000000ffff097224 */ /* 0x004fe400078e0a07 */
[----:B------:R-:W-:Y:S01]  /*09f0*/  IMAD.HI.U32 R5, R5, R10, RZ ;  /* 0x0000000a05057227 */ /* 0x000fe200078e00ff */
[C---:B------:R-:W-:Y:S02]  /*0a00*/  LOP3.LUT R12, R22.reuse, 0x78, RZ, 0xfc, !PT ;  /* 0x00000078160c7812 */ /* 0x040fe400078efcff */
[C---:B------:R-:W-:Y:S01]  /*0a10*/  LOP3.LUT R13, R22.reuse, 0x74, RZ, 0xfc, !PT ;  /* 0x00000074160d7812 */ /* 0x040fe200078efcff */
[----:B------:R-:W-:Y:S01]  /*0a20*/  IMAD.MOV R6, RZ, RZ, -R5 ;  /* 0x000000ffff067224 */ /* 0x000fe200078e0a05 */
[----:B------:R-:W-:Y:S01]  /*0a30*/  IABS R8, R12 ;  /* 0x0000000c00087213 */ /* 0x000fe20000000000 */
[----:B------:R-:W-:Y:S01]  /*0a40*/  IMAD R5, R9, R4, RZ ;  /* 0x0000000409057224 */ /* 0x000fe200078e02ff */
[----:B------:R-:W-:Y:S01]  /*0a50*/  LOP3.LUT R14, R22, 0x70, RZ, 0xfc, !PT ;  /* 0x00000070160e7812 */ /* 0x000fe200078efcff */
[----:B------:R-:W-:Y:S01]  /*0a60*/  IMAD R10, R11, R6, R10 ;  /* 0x000000060b0a7224 */ /* 0x000fe200078e020a */
[----:B------:R-:W-:Y:S01]  /*0a70*/  IABS R9, R13 ;  /* 0x0000000d00097213 */ /* 0x000fe20000000000 */
[----:B------:R-:W-:Y:S01]  /*0a80*/  IMAD.MOV.U32 R6, RZ, RZ, RZ ;  /* 0x000000ffff067224 */ /* 0x000fe200078e00ff */
[----:B------:R-:W-:-:S02]  /*0a90*/  IABS R15, R14 ;  /* 0x0000000e000f7213 */ /* 0x000fc40000000000 */
[----:B------:R-:W-:Y:S01]  /*0aa0*/  ISETP.GT.U32.AND P0, PT, R11, R10, PT ;  /* 0x0000000a0b00720c */ /* 0x000fe20003f04070 */
[----:B------:R-:W-:Y:S01]  /*0ab0*/  IMAD.HI.U32 R7, R7, R5, R6 ;  /* 0x0000000507077227 */ /* 0x000fe200078e0006 */
[----:B------:R-:W-:Y:S02]  /*0ac0*/  SHF.R.S32.HI R6, RZ, 0x1f, R91 ;  /* 0x0000001fff067819 */ /* 0x000fe4000001145b */
[----:B------:R-:W-:Y:S02]  /*0ad0*/  LOP3.LUT R16, R22, 0x6c, RZ, 0xfc, !PT ;  /* 0x0000006c16107812 */ /* 0x000fe400078efcff */
[----:B------:R-:W-:Y:S01]  /*0ae0*/  LEA.HI R91, R6, R91, RZ, 0x5 ;  /* 0x0000005b065b7211 */ /* 0x000fe200078f28ff */
[C---:B------:R-:W-:Y:S01]  /*0af0*/  IMAD.HI.U32 R5, R7.reuse, R8, RZ ;  /* 0x0000000807057227 */ /* 0x040fe200078e00ff */
[----:B------:R-:W-:Y:S02]  /*0b00*/  IABS R17, R16 ;  /* 0x0000001000117213 */ /* 0x000fe40000000000 */
[----:B------:R-:W-:Y:S01]  /*0b10*/  ISETP.GE.AND P2, PT, R12, RZ, PT ;  /* 0x000000ff0c00720c */ /* 0x000fe20003f46270 */
[----:B------:R-:W-:Y:S01]  /*0b20*/  IMAD.MOV R5, RZ, RZ, -R5 ;  /* 0x000000ffff057224 */ /* 0x000fe200078e0a05 */
[C---:B------:R-:W-:Y:S01]  /*0b30*/  LOP3.LUT R12, R22.reuse, 0x68, RZ, 0xfc, !PT ;  /* 0x00000068160c7812 */ /* 0x040fe200078efcff */
[----:B------:R-:W-:Y:S01]  /*0b40*/  IMAD.HI.U32 R6, R7, R9, RZ ;  /* 0x0000000907067227 */ /* 0x000fe200078e00ff */
[----:B------:R-:W-:-:S02]  /*0b50*/  LOP3.LUT R18, R22, 0x48, RZ, 0xfc, !PT ;  /* 0x0000004816127812 */ /* 0x000fc400078efcff */
[----:B------:R-:W-:Y:S01]  /*0b60*/  LOP3.LUT R20, R22, 0x44, RZ, 0xfc, !PT ;  /* 0x0000004416147812 */ /* 0x000fe200078efcff */
[----:B------:R-:W-:Y:S01]  /*0b70*/  IMAD R5, R4, R5, R8 ;  /* 0x0000000504057224 */ /* 0x000fe200078e0208 */
[----:B------:R-:W-:Y:S01]  /*0b80*/  LOP3.LUT R24, R22, 0x40, RZ, 0xfc, !PT ;  /* 0x0000004016187812 */ /* 0x000fe200078efcff */
[----:B------:R-:W-:Y:S01]  /*0b90*/  @!P0 IMAD.IADD R10, R10, 0x1, -R11 ;  /* 0x000000010a0a8824 */ /* 0x000fe200078e0a0b */
[----:B------:R-:W-:Y:S01]  /*0ba0*/  ISETP.GE.AND P0, PT, R13, RZ, PT ;  /* 0x000000ff0d00720c */ /* 0x000fe20003f06270 */
[----:B------:R-:W-:Y:S01]  /*0bb0*/  IMAD.HI.U32 R8, R7, R15, RZ ;  /* 0x0000000f07087227 */ /* 0x000fe200078e00ff */
[C---:B------:R-:W-:Y:S02]  /*0bc0*/  ISETP.GT.U32.AND P1, PT, R4.reuse, R5, PT ;  /* 0x000000050400720c */ /* 0x040fe40003f24070 */
[----:B------:R-:W-:Y:S01]  /*0bd0*/  ISETP.GT.U32.AND P4, PT, R11, R10, PT ;  /* 0x0000000a0b00720c */ /* 0x000fe20003f84070 */
[----:B------:R-:W-:Y:S01]  /*0be0*/  IMAD.MOV R6, RZ, RZ, -R6 ;  /* 0x000000ffff067224 */ /* 0x000fe200078e0a06 */
[----:B------:R-:W-:Y:S01]  /*0bf0*/  IABS R37, R20 ;  /* 0x0000001400257213 */ /* 0x000fe20000000000 */
[----:B------:R-:W-:Y:S01]  /*0c00*/  IMAD.MOV R8, RZ, RZ, -R8 ;  /* 0x000000ffff087224 */ /* 0x000fe200078e0a08 */
[----:B------:R-:W-:Y:S01]  /*0c10*/  IABS R39, R24 ;  /* 0x0000001800277213 */ /* 0x000fe20000000000 */
[----:B------:R-:W-:Y:S01]  /*0c20*/  IMAD R9, R4, R6, R9 ;  /* 0x0000000604097224 */ /* 0x000fe200078e0209 */
[----:B------:R-:W-:Y:S01]  /*0c30*/  LOP3.LUT R28, R22, 0x10, RZ, 0xfc, !PT ;  /* 0x00000010161c7812 */ /* 0x000fe200078efcff */
[----:B------:R-:W-:Y:S01]  /*0c40*/  IMAD R15, R4, R8, R15 ;  /* 0x00000008040f7224 */ /* 0x000fe200078e020f */
[----:B------:R-:W-:Y:S01]  /*0c50*/  LOP3.LUT R30, R22, 0xc, RZ, 0xfc, !PT ;  /* 0x0000000c161e7812 */ /* 0x000fe200078efcff */
[----:B------:R-:W-:Y:S01]  /*0c60*/  IMAD.HI.U32 R8, R7, R17, RZ ;  /* 0x0000001107087227 */ /* 0x000fe200078e00ff */
[----:B------:R-:W-:-:S02]  /*0c70*/  ISETP.GT.U32.AND P5, PT, R4, R9, PT ;  /* 0x000000090400720c */ /* 0x000fc40003fa4070 */
[----:B------:R-:W-:Y:S01]  /*0c80*/  ISETP.GT.U32.AND P6, PT, R4, R15, PT ;  /* 0x0000000f0400720c */ /* 0x000fe20003fc4070 */
[----:B------:R-:W-:Y:S01]  /*0c90*/  @!P1 IMAD.IADD R5, R5, 0x1, -R4 ;  /* 0x0000000105059824 */ /* 0x000fe200078e0a04 */
[----:B------:R-:W-:Y:S01]  /*0ca0*/  IABS R61, R28 ;  /* 0x0000001c003d7213 */ /* 0x000fe20000000000 */
[----:B------:R-:W-:Y:S01]  /*0cb0*/  @!P4 IMAD.IADD R10, R10, 0x1, -R11 ;  /* 0x000000010a0ac824 */ /* 0x000fe200078e0a0b */
[----:B------:R-:W-:Y:S01]  /*0cc0*/  ISETP.NE.AND P4, PT, R88, RZ, PT ;  /* 0x000000ff5800720c */ /* 0x000fe20003f85270 */
[----:B------:R-:W-:Y:S01]  /*0cd0*/  IMAD.MOV R8, RZ, RZ, -R8 ;  /* 0x000000ffff087224 */ /* 0x000fe200078e0a08 */
[C---:B------:R-:W-:Y:S01]  /*0ce0*/  ISETP.GT.U32.AND P1, PT, R4.reuse, R5, PT ;  /* 0x000000050400720c */ /* 0x040fe20003f24070 */
[----:B------:R-:W-:Y:S01]  /*0cf0*/  IMAD.MOV.U32 R6, RZ, RZ, R10 ;  /* 0x000000ffff067224 */ /* 0x000fe200078e000a */
[----:B------:R-:W-:Y:S01]  /*0d00*/  IABS R10, R12 ;  /* 0x0000000c000a7213 */ /* 0x000fe20000000000 */
[----:B------:R-:W-:Y:S01]  /*0d10*/  IMAD R17, R4, R8, R17 ;  /* 0x0000000804117224 */ /* 0x000fe200078e0211 */
[----:B------:R-:W-:Y:S01]  /*0d20*/  IABS R63, R30 ;  /* 0x0000001e003f7213 */ /* 0x000fe20000000000 */
[--C-:B------:R-:W-:Y:S01]  /*0d30*/  @!P5 IMAD.IADD R9, R9, 0x1, -R4.reuse ;  /* 0x000000010909d824 */ /* 0x100fe200078e0a04 */
[C---:B------:R-:W-:Y:S01]  /*0d40*/  LOP3.LUT R32, R22.reuse, 0x8, RZ, 0xfc, !PT ;  /* 0x0000000816207812 */ /* 0x040fe200078efcff */
[----:B------:R-:W-:Y:S01]  /*0d50*/  @!P6 IMAD.IADD R15, R15, 0x1, -R4 ;  /* 0x000000010f0fe824 */ /* 0x000fe200078e0a04 */
[----:B------:R-:W-:Y:S01]  /*0d60*/  LOP3.LUT R34, R22, 0x4, RZ, 0xfc, !PT ;  /* 0x0000000416227812 */ /* 0x000fe200078efcff */
[----:B------:R-:W-:Y:S01]  /*0d70*/  IMAD.HI.U32 R8, R7, R10, RZ ;  /* 0x0000000a07087227 */ /* 0x000fe200078e00ff */
[----:B------:R-:W-:-:S02]  /*0d80*/  ISETP.GT.U32.AND P6, PT, R4, R9, PT ;  /* 0x000000090400720c */ /* 0x000fc40003fc4070 */
[----:B------:R-:W-:Y:S01]  /*0d90*/  ISETP.GT.U32.AND P5, PT, R4, R15, PT ;  /* 0x0000000f0400720c */ /* 0x000fe20003fa4070 */
[----:B------:R-:W-:Y:S01]  /*0da0*/  @!P3 IMAD.MOV R6, RZ, RZ, -R6 ;  /* 0x000000ffff06b224 */ /* 0x000fe200078e0a06 */
[----:B------:R-:W-:Y:S01]  /*0db0*/  ISETP.GE.AND P3, PT, R14, RZ, PT ;  /* 0x000000ff0e00720c */ /* 0x000fe20003f66270 */
[----:B------:R-:W-:Y:S01]  /*0dc0*/  @!P1 IMAD.IADD R5, R5, 0x1, -R4 ;  /* 0x0000000105059824 */ /* 0x000fe200078e0a04 */
[----:B------:R-:W-:Y:S01]  /*0dd0*/  LOP3.LUT R14, R22, 0x64, RZ, 0xfc, !PT ;  /* 0x00000064160e7812 */ /* 0x000fe200078efcff */
[----:B------:R-:W-:Y:S01]  /*0de0*/  IMAD.MOV R13, RZ, RZ, -R8 ;  /* 0x000000ffff0d7224 */ /* 0x000fe200078e0a08 */
[C---:B------:R-:W-:Y:S01]  /*0df0*/  ISETP.GT.U32.AND P1, PT, R4.reuse, R17, PT ;  /* 0x000000110400720c */ /* 0x040fe20003f24070 */
[----:B------:R-:W-:Y:S01]  /*0e00*/  IMAD.MOV.U32 R11, RZ, RZ, R5 ;  /* 0x000000ffff0b7224 */ /* 0x000fe200078e0005 */
[----:B------:R-:W-:Y:S01]  /*0e10*/  IABS R21, R14 ;  /* 0x0000000e00157213 */ /* 0x000fe20000000000 */
[----:B------:R-:W-:Y:S01]  /*0e20*/  IMAD R5, R4, R13, R10 ;  /* 0x0000000d04057224 */ /* 0x000fe200078e020a */
[----:B------:R-:W-:Y:S01]  /*0e30*/  @!P4 LOP3.LUT R6, RZ, R88, RZ, 0x33, !PT ;  /* 0x00000058ff06c212 */ /* 0x000fe200078e33ff */
[----:B------:R-:W-:Y:S01]  /*0e40*/  @!P6 IMAD.IADD R9, R9, 0x1, -R4 ;  /* 0x000000010909e824 */ /* 0x000fe200078e0a04 */
[----:B------:R-:W-:Y:S01]  /*0e50*/  ISETP.GE.AND P4, PT, R16, RZ, PT ;  /* 0x000000ff1000720c */ /* 0x000fe20003f86270 */
[----:B------:R-:W-:Y:S01]  /*0e60*/  IMAD.HI.U32 R8, R7, R21, RZ ;  /* 0x0000001507087227 */ /* 0x000fe200078e00ff */
[----:B------:R-:W-:-:S02]  /*0e70*/  ISETP.GT.U32.AND P6, PT, R4, R5, PT ;  /* 0x000000050400720c */ /* 0x000fc40003fc4070 */
[----:B------:R-:W-:Y:S01]  /*0e80*/  LOP3.LUT R16, R22, 0x50, RZ, 0xfc, !PT ;  /* 0x0000005016107812 */ /* 0x000fe200078efcff */
[----:B------:R-:W-:Y:S01]  /*0e90*/  IMAD.MOV R8, RZ, RZ, -R8 ;  /* 0x000000ffff087224 */ /* 0x000fe200078e0a08 */
[----:B------:R-:W-:Y:S01]  /*0ea0*/  IABS R65, R32 ;  /* 0x0000002000417213 */ /* 0x000fe20000000000 */
[----:B------:R-:W-:Y:S01]  /*0eb0*/  @!P2 IMAD.MOV R11, RZ, RZ, -R11 ;  /* 0x000000ffff0ba224 */ /* 0x000fe200078e0a0b */
[----:B------:R-:W-:Y:S01]  /*0ec0*/  ISETP.GE.AND P2, PT, R12, RZ, PT ;  /* 0x000000ff0c00720c */ /* 0x000fe20003f46270 */
[--C-:B------:R-:W-:Y:S01]  /*0ed0*/  @!P5 IMAD.IADD R15, R15, 0x1, -R4.reuse ;  /* 0x000000010f0fd824 */ /* 0x100fe200078e0a04 */
[----:B------:R-:W-:Y:S01]  /*0ee0*/  LOP3.LUT R12, R22, 0x60, RZ, 0xfc, !PT ;  /* 0x00000060160c7812 */ /* 0x000fe200078efcff */
[--C-:B------:R-:W-:Y:S01]  /*0ef0*/  @!P1 IMAD.IADD R17, R17, 0x1, -R4.reuse ;  /* 0x0000000111119824 */ /* 0x100fe200078e0a04 */
[----:B------:R-:W-:Y:S01]  /*0f00*/  ISETP.GE.AND P5, PT, R14, RZ, PT ;  /* 0x000000ff0e00720c */ /* 0x000fe20003fa6270 */
[----:B------:R-:W-:Y:S01]  /*0f10*/  IMAD R21, R4, R8, R21 ;  /* 0x0000000804157224 */ /* 0x000fe200078e0215 */
[----:B------:R-:W-:Y:S01]  /*0f20*/  IABS R10, R12 ;  /* 0x0000000c000a7213 */ /* 0x000fe20000000000 */
[----:B------:R-:W-:Y:S01]  /*0f30*/  IMAD.MOV.U32 R13, RZ, RZ, R9 ;  /* 0x000000ffff0d7224 */ /* 0x000fe200078e0009 */
[----:B------:R-:W-:Y:S01]  /*0f40*/  ISETP.GE.AND P1, PT, R12, RZ, PT ;  /* 0x000000ff0c00720c */ /* 0x000fe20003f26270 */
[----:B------:R-:W-:Y:S01]  /*0f50*/  @!P6 IMAD.IADD R5, R5, 0x1, -R4 ;  /* 0x000000010505e824 */ /* 0x000fe200078e0a04 */
[C---:B------:R-:W-:Y:S01]  /*0f60*/  ISETP.GT.U32.AND P6, PT, R4.reuse, R17, PT ;  /* 0x000000110400720c */ /* 0x040fe20003fc4070 */
[----:B------:R-:W-:Y:S01]  /*0f70*/  @!P3 IMAD.MOV R15, RZ, RZ, -R15 ;  /* 0x000000ffff0fb224 */ /* 0x000fe200078e0a0f */
[C---:B------:R-:W-:Y:S01]  /*0f80*/  ISETP.GT.U32.AND P3, PT, R4.reuse, R21, PT ;  /* 0x000000150400720c */ /* 0x040fe20003f64070 */
[----:B------:R-:W-:Y:S01]  /*0f90*/  @!P0 IMAD.MOV R13, RZ, RZ, -R13 ;  /* 0x000000ffff0d8224 */ /* 0x000fe200078e0a0d */
[----:B------:R-:W-:Y:S01]  /*0fa0*/  ISETP.GT.U32.AND P0, PT, R4, R5, PT ;  /* 0x000000050400720c */ /* 0x000fe20003f04070 */
[----:B------:R-:W-:Y:S01]  /*0fb0*/  IMAD.HI.U32 R8, R7, R10, RZ ;  /* 0x0000000a07087227 */ /* 0x000fe200078e00ff */
[----:B------:R-:W-:-:S02]  /*0fc0*/  LOP3.LUT R12, R22, 0x58, RZ, 0xfc, !PT ;  /* 0x00000058160c7812 */ /* 0x000fc400078efcff */
[----:B------:R-:W-:Y:S01]  /*0fd0*/  LOP3.LUT R14, R22, 0x54, RZ, 0xfc, !PT ;  /* 0x00000054160e7812 */ /* 0x000fe200078efcff */
[----:B------:R-:W-:Y:S01]  /*0fe0*/  IMAD.MOV R9, RZ, RZ, -R8 ;  /* 0x000000ffff097224 */ /* 0x000fe200078e0a08 */
[----:B------:R-:W-:Y:S01]  /*0ff0*/  IABS R25, R12 ;  /* 0x0000000c00197213 */ /* 0x000fe20000000000 */
[----:B------:R-:W-:Y:S01]  /*1000*/  IMAD R92, R6, UR6, RZ ;  /* 0x00000006065c7c24 */ /* 0x000fe2000f8e02ff */
[----:B------:R-:W-:Y:S01]  /*1010*/  IABS R29, R14 ;  /* 0x0000000e001d7213 */ /* 0x000fe20000000000 */
[--C-:B------:R-:W-:Y:S01]  /*1020*/  @!P6 IMAD.IADD R17, R17, 0x1, -R4.reuse ;  /* 0x000000011111e824 */ /* 0x100fe200078e0a04 */
[----:B------:R-:W-:Y:S01]  /*1030*/  IABS R31, R16 ;  /* 0x00000010001f7213 */ /* 0x000fe20000000000 */
[----:B------:R-:W-:Y:S01]  /*1040*/  @!P3 IMAD.IADD R21, R21, 0x1, -R4 ;  /* 0x000000011515b824 */ /* 0x000fe200078e0a04 */
[----:B------:R-:W-:Y:S01]  /*1050*/  ISETP.GE.AND P3, PT, R14, RZ, PT ;  /* 0x000000ff0e00720c */ /* 0x000fe20003f66270 */
[----:B------:R-:W-:Y:S01]  /*1060*/  IMAD R9, R4, R9, R10 ;  /* 0x0000000904097224 */ /* 0x000fe200078e020a */
[----:B------:R-:W-:Y:S01]  /*1070*/  LOP3.LUT R14, R22, 0x4c, RZ, 0xfc, !PT ;  /* 0x0000004c160e7812 */ /* 0x000fe200078efcff */
[----:B------:R-:W-:Y:S01]  /*1080*/  IMAD.HI.U32 R8, R7, R25, RZ ;  /* 0x0000001907087227 */ /* 0x000fe200078e00ff */
[----:B------:R-:W-:Y:S01]  /*1090*/  IABS R69, R22 ;  /* 0x0000001600457213 */ /* 0x000fe20000000000 */
[----:B------:R-:W-:Y:S01]  /*10a0*/  USHF.R.U32.HI UR6, URZ, 0x4, UR8 ;  /* 0x000000043f067899 */ /* 0x000fe20008011608 */
[----:B------:R-:W-:Y:S01]  /*10b0*/  ISETP.GT.U32.AND P6, PT, R4, R9, PT ;  /* 0x000000090400720c */ /* 0x000fe20003fc4070 */
[----:B------:R-:W-:Y:S01]  /*10c0*/  @!P0 IMAD.IADD R5, R5, 0x1, -R4 ;  /* 0x0000000105058824 */ /* 0x000fe200078e0a04 */
[----:B------:R-:W-:Y:S01]  /*10d0*/  ISETP.GE.AND P0, PT, R12, RZ, PT ;  /* 0x000000ff0c00720c */ /* 0x000fe20003f06270 */
[----:B------:R-:W-:Y:S01]  /*10e0*/  @!P4 IMAD.MOV R17, RZ, RZ, -R17 ;  /* 0x000000ffff11c224 */ /* 0x000fe200078e0a11 */
[----:B------:R-:W-:Y:S01]  /*10f0*/  ISETP.GT.U32.AND P4, PT, R4, R21, PT ;  /* 0x000000150400720c */ /* 0x000fe20003f84070 */
[----:B------:R-:W-:Y:S01]  /*1100*/  IMAD.HI.U32 R10, R7, R29, RZ ;  /* 0x0000001d070a7227 */ /* 0x000fe200078e00ff */
[----:B------:R-:W-:Y:S01]  /*1110*/  LOP3.LUT R88, R176, 0x1c, RZ, 0xfc, !PT ;  /* 0x0000001cb0587812 */ /* 0x000fe200078efcff */
[----:B------:R-:W-:Y:S01]  /*1120*/  USGXT.U32 UR6, UR6, 0xe ;  /* 0x0000000e0606789a */ /* 0x000fe20008000000 */
[----:B------:R-:W-:Y:S01]  /*1130*/  SHF.R.S32.HI R91, RZ, 0x5, R91 ;  /* 0x00000005ff5b7819 */ /* 0x000fe2000001145b */
[----:B------:R-:W-:-:S02]  /*1140*/  IMAD.MOV R12, RZ, RZ, -R8 ;  /* 0x000000ffff0c7224 */ /* 0x000fc400078e0a08 */
[----:B------:R-:W-:Y:S02]  /*1150*/  IMAD.MOV R10, RZ, RZ, -R10 ;  /* 0x000000ffff0a7224 */ /* 0x000fe400078e0a0a */
[C---:B------:R-:W-:Y:S01]  /*1160*/  IMAD R25, R4.reuse, R12, R25 ;  /* 0x0000000c04197224 */ /* 0x040fe200078e0219 */
[----:B------:R-:W-:Y:S01]  /*1170*/  IABS R12, R18 ;  /* 0x00000012000c7213 */ /* 0x000fe20000000000 */
[----:B------:R-:W-:Y:S02]  /*1180*/  IMAD.MOV.U32 R19, RZ, RZ, R5 ;  /* 0x000000ffff137224 */ /* 0x000fe400078e0005 */
[C---:B------:R-:W-:Y:S01]  /*1190*/  IMAD R29, R4.reuse, R10, R29 ;  /* 0x0000000a041d7224 */ /* 0x040fe200078e021d */
[----:B------:R-:W-:Y:S01]  /*11a0*/  IABS R10, R14 ;  /* 0x0000000e000a7213 */ /* 0x000fe20000000000 */
[----:B------:R-:W-:Y:S01]  /*11b0*/  @!P2 IMAD.MOV R19, RZ, RZ, -R19 ;  /* 0x000000ffff13a224 */ /* 0x000fe200078e0a13 */
[C---:B------:R-:W-:Y:S01]  /*11c0*/  ISETP.GT.U32.AND P2, PT, R4.reuse, R25, PT ;  /* 0x000000190400720c */ /* 0x040fe20003f44070 */
[--C-:B------:R-:W-:Y:S01]  /*11d0*/  @!P4 IMAD.IADD R21, R21, 0x1, -R4.reuse ;  /* 0x000000011515c824 */ /* 0x100fe200078e0a04 */
[----:B------:R-:W-:Y:S01]  /*11e0*/  ISETP.GT.U32.AND P4, PT, R4, R29, PT ;  /* 0x0000001d0400720c */ /* 0x000fe20003f84070 */
[----:B------:R-:W-:-:S02]  /*11f0*/  @!P6 IMAD.IADD R9, R9, 0x1, -R4 ;  /* 0x000000010909e824 */ /* 0x000fc400078e0a04 */
[----:B------:R-:W-:-:S03]  /*1200*/  IMAD.HI.U32 R8, R7, R31, RZ ;  /* 0x0000001f07087227 */ /* 0x000fc600078e00ff */
[----:B------:R-:W-:Y:S01]  /*1210*/  ISETP.GT.U32.AND P6, PT, R4, R9, PT ;  /* 0x000000090400720c */ /* 0x000fe20003fc4070 */
[----:B------:R-:W-:Y:S02]  /*1220*/  IMAD.MOV R8, RZ, RZ, -R8 ;  /* 0x000000ffff087224 */ /* 0x000fe400078e0a08 */
[----:B------:R-:W-:-:S04]  /*1230*/  IMAD.HI.U32 R5, R7, R10, RZ ;  /* 0x0000000a07057227 */ /* 0x000fc800078e00ff */
[--C-:B------:R-:W-:Y:S01]  /*1240*/  @!P2 IMAD.IADD R25, R25, 0x1, -R4.reuse ;  /* 0x000000011919a824 */ /* 0x100fe200078e0a04 */
[----:B------:R-:W-:Y:S01]  /*1250*/  ISETP.GE.AND P2, PT, R16, RZ, PT ;  /* 0x000000ff1000720c */ /* 0x000fe20003f46270 */
[--C-:B------:R-:W-:Y:S01]  /*1260*/  @!P4 IMAD.IADD R29, R29, 0x1, -R4.reuse ;  /* 0x000000011d1dc824 */ /* 0x100fe200078e0a04 */
[----:B------:R-:W-:Y:S01]  /*1270*/  LOP3.LUT R16, R22, 0x14, RZ, 0xfc, !PT ;  /* 0x0000001416107812 */ /* 0x000fe200078efcff */
[C---:B------:R-:W-:Y:S01]  /*1280*/  IMAD R31, R4.reuse, R8, R31 ;  /* 0x00000008041f7224 */ /* 0x040fe200078e021f */
[C---:B------:R-:W-:Y:S01]  /*1290*/  ISETP.GT.U32.AND P4, PT, R4.reuse, R25, PT ;  /* 0x000000190400720c */ /* 0x040fe20003f84070 */
[----:B------:R-:W-:Y:S01]  /*12a0*/  @!P6 IMAD.IADD R9, R9, 0x1, -R4 ;  /* 0x000000010909e824 */ /* 0x000fe200078e0a04 */
[----:B------:R-:W-:Y:S01]  /*12b0*/  IABS R59, R16 ;  /* 0x00000010003b7213 */ /* 0x000fe20000000000 */
[----:B------:R-:W-:Y:S01]  /*12c0*/  IMAD.MOV R5, RZ, RZ, -R5 ;  /* 0x000000ffff057224 */ /* 0x000fe200078e0a05 */
[----:B------:R-:W-:Y:S01]  /*12d0*/  ISETP.GT.U32.AND P6, PT, R4, R31, PT ;  /* 0x0000001f0400720c */ /* 0x000fe20003fc4070 */
[----:B------:R-:W-:-:S04]  /*12e0*/  IMAD.HI.U32 R8, R7, R12, RZ ;  /* 0x0000000c07087227 */ /* 0x000fc800078e00ff */
[C---:B------:R-:W-:Y:S02]  /*12f0*/  IMAD R5, R4.reuse, R5, R10 ;  /* 0x0000000504057224 */ /* 0x040fe400078e020a */
[----:B------:R-:W-:Y:S02]  /*1300*/  IMAD.MOV.U32 R23, RZ, RZ, R9 ;  /* 0x000000ffff177224 */ /* 0x000fe400078e0009 */
[----:B------:R-:W-:Y:S01]  /*1310*/  @!P4 IMAD.IADD R25, R25, 0x1, -R4 ;  /* 0x000000011919c824 */ /* 0x000fe200078e0a04 */
[----:B------:R-:W-:Y:S01]  /*1320*/  ISETP.GT.U32.AND P4, PT, R4, R5, PT ;  /* 0x000000050400720c */ /* 0x000fe20003f84070 */
[----:B------:R-:W-:Y:S02]  /*1330*/  IMAD.MOV R9, RZ, RZ, -R8 ;  /* 0x000000ffff097224 */ /* 0x000fe400078e0a08 */
[----:B------:R-:W-:-:S04]  /*1340*/  IMAD.HI.U32 R8, R7, R37, RZ ;  /* 0x0000002507087227 */ /* 0x000fc800078e00ff */
[----:B------:R-:W-:Y:S01]  /*1350*/  @!P6 IMAD.IADD R31, R31, 0x1, -R4 ;  /* 0x000000011f1fe824 */ /* 0x000fe200078e0a04 */
[C---:B------:R-:W-:Y:S01]  /*1360*/  ISETP.GT.U32.AND P6, PT, R4.reuse, R29, PT ;  /* 0x0000001d0400720c */ /* 0x040fe20003fc4070 */
[----:B------:R-:W-:Y:S02]  /*1370*/  IMAD.MOV R8, RZ, RZ, -R8 ;  /* 0x000000ffff087224 */ /* 0x000fe400078e0a08 */
[----:B------:R-:W-:Y:S01]  /*1380*/  IMAD R9, R4, R9, R12 ;  /* 0x0000000904097224 */ /* 0x000fe200078e020c */
[----:B------:R-:W-:Y:S01]  /*1390*/  LOP3.LUT R12, R22, 0x38, RZ, 0xfc, !PT ;  /* 0x00000038160c7812 */ /* 0x000fe200078efcff */
[C---:B------:R-:W-:Y:S02]  /*13a0*/  IMAD R37, R4.reuse, R8, R37 ;  /* 0x0000000804257224 */ /* 0x040fe400078e0225 */
[----:B------:R-:W-:Y:S01]  /*13b0*/  @!P4 IMAD.IADD R5, R5, 0x1, -R4 ;  /* 0x000000010505c824 */ /* 0x000fe200078e0a04 */
[----:B------:R-:W-:Y:S01]  /*13c0*/  IABS R8, R12 ;  /* 0x0000000c00087213 */ /* 0x000fe20000000000 */
[----:B------:R-:W-:Y:S01]  /*13d0*/  IMAD.HI.U32 R10, R7, R39, RZ ;  /* 0x00000027070a7227 */ /* 0x000fe200078e00ff */
[----:B------:R-:W-:-:S03]  /*13e0*/  ISETP.GT.U32.AND P4, PT, R4, R37, PT ;  /* 0x000000250400720c */ /* 0x000fc60003f84070 */
[----:B------:R-:W-:Y:S01]  /*13f0*/  @!P6 IMAD.IADD R29, R29, 0x1, -R4 ;  /* 0x000000011d1de824 */ /* 0x000fe200078e0a04 */
[C---:B------:R-:W-:Y:S01]  /*1400*/  ISETP.GT.U32.AND P6, PT, R4.reuse, R9, PT ;  /* 0x000000090400720c */ /* 0x040fe20003fc4070 */
[----:B------:R-:W-:Y:S02]  /*1410*/  IMAD.MOV R10, RZ, RZ, -R10 ;  /* 0x000000ffff0a7224 */ /* 0x000fe400078e0a0a */
[----:B------:R-:W-:Y:S01]  /*1420*/  @!P5 IMAD.MOV R21, RZ, RZ, -R21 ;  /* 0x000000ffff15d224 */ /* 0x000fe200078e0a15 */
[C---:B------:R-:W-:Y:S01]  /*1430*/  ISETP.GT.U32.AND P5, PT, R4.reuse, R31, PT ;  /* 0x0000001f0400720c */ /* 0x040fe20003fa4070 */
[----:B------:R-:W-:Y:S02]  /*1440*/  IMAD R39, R4, R10, R39 ;  /* 0x0000000a04277224 */ /* 0x000fe400078e0227 */
[----:B------:R-:W-:Y:S02]  /*1450*/  IMAD.MOV.U32 R27, RZ, RZ, R25 ;  /* 0x000000ffff1b7224 */ /* 0x000fe400078e0019 */
[----:B------:R-:W-:-:S02]  /*1460*/  @!P4 IMAD.IADD R37, R37, 0x1, -R4 ;  /* 0x000000012525c824 */ /* 0x000fc400078e0a04 */
[----:B------:R-:W-:Y:S02]  /*1470*/  IMAD.MOV.U32 R25, RZ, RZ, R8 ;  /* 0x000000ffff197224 */ /* 0x000fe400078e0008 */
[----:B------:R-:W-:Y:S01]  /*1480*/  @!P3 IMAD.MOV R29, RZ, RZ, -R29 ;  /* 0x000000ffff1db224 */ /* 0x000fe200078e0a1d */
[C---:B------:R-:W-:Y:S01]  /*1490*/  ISETP.GT.U32.AND P3, PT, R4.reuse, R39, PT ;  /* 0x000000270400720c */ /* 0x040fe20003f64070 */
[----:B------:R-:W-:Y:S01]  /*14a0*/  @!P6 IMAD.IADD R9, R9, 0x1, -R4 ;  /* 0x000000010909e824 */ /* 0x000fe200078e0a04 */
[C---:B------:R-:W-:Y:S01]  /*14b0*/  ISETP.GT.U32.AND P4, PT, R4.reuse, R37, PT ;  /* 0x000000250400720c */ /* 0x040fe20003f84070 */
[----:B------:R-:W-:Y:S01]  /*14c0*/  IMAD.HI.U32 R8, R7, R25, RZ ;  /* 0x0000001907087227 */ /* 0x000fe200078e00ff */
[----:B------:R-:W-:-:S03]  /*14d0*/  ISETP.GT.U32.AND P6, PT, R4, R5, PT ;  /* 0x000000050400720c */ /* 0x000fc60003fc4070 */
[----:B------:R-:W-:Y:S01]  /*14e0*/  @!P1 IMAD.MOV R23, RZ, RZ, -R23 ;  /* 0x000000ffff179224 */ /* 0x000fe200078e0a17 */
[----:B------:R-:W-:Y:S01]  /*14f0*/  ISETP.GE.AND P1, PT, R14, RZ, PT ;  /* 0x000000ff0e00720c */ /* 0x000fe20003f26270 */
[----:B------:R-:W-:Y:S01]  /*1500*/  @!P0 IMAD.MOV R27, RZ, RZ, -R27 ;  /* 0x000000ffff1b8224 */ /* 0x000fe200078e0a1b */
[----:B------:R-:W-:Y:S01]  /*1510*/  LOP3.LUT R14, R22, 0x34, RZ, 0xfc, !PT ;  /* 0x00000034160e7812 */ /* 0x000fe200078efcff */
[----:B------:R-:W-:Y:S01]  /*1520*/  IMAD.MOV R8, RZ, RZ, -R8 ;  /* 0x000000ffff087224 */ /* 0x000fe200078e0a08 */
[C---:B------:R-:W-:Y:S01]  /*1530*/  ISETP.GT.U32.AND P0, PT, R4.reuse, R9, PT ;  /* 0x000000090400720c */ /* 0x040fe20003f04070 */
[--C-:B------:R-:W-:Y:S01]  /*1540*/  @!P5 IMAD.IADD R31, R31, 0x1, -R4.reuse ;  /* 0x000000011f1fd824 */ /* 0x100fe200078e0a04 */
[----:B------:R-:W-:Y:S01]  /*1550*/  IABS R43, R14 ;  /* 0x0000000e002b7213 */ /* 0x000fe20000000000 */
[----:B------:R-:W-:Y:S01]  /*1560*/  IMAD R25, R4, R8, R25 ;  /* 0x0000000804197224 */ /* 0x000fe200078e0219 */
[----:B------:R-:W-:Y:S01]  /*1570*/  ISETP.GE.AND P5, PT, R18, RZ, PT ;  /* 0x000000ff1200720c */ /* 0x000fe20003fa6270 */
[----:B------:R-:W-:Y:S01]  /*1580*/  @!P2 IMAD.MOV R31, RZ, RZ, -R31 ;  /* 0x000000ffff1fa224 */ /* 0x000fe200078e0a1f */
[----:B------:R-:W-:Y:S01]  /*1590*/  ISETP.GE.AND P2, PT, R20, RZ, PT ;  /* 0x000000ff1400720c */ /* 0x000fe20003f46270 */
[--C-:B------:R-:W-:Y:S01]  /*15a0*/  @!P3 IMAD.IADD R39, R39, 0x1, -R4.reuse ;  /* 0x000000012727b824 */ /* 0x100fe200078e0a04 */
[----:B------:R-:W-:Y:S01]  /*15b0*/  IABS R20, R34 ;  /* 0x0000002200147213 */ /* 0x000fe20000000000 */
[----:B------:R-:W-:Y:S01]  /*15c0*/  @!P4 IMAD.IADD R37, R37, 0x1, -R4 ;  /* 0x000000012525c824 */ /* 0x000fe200078e0a04 */
[C---:B------:R-:W-:Y:S01]  /*15d0*/  ISETP.GT.U32.AND P4, PT, R4.reuse, R25, PT ;  /* 0x000000190400720c */ /* 0x040fe20003f84070 */
[----:B------:R-:W-:Y:S01]  /*15e0*/  IMAD.HI.U32 R10, R7, R43, RZ ;  /* 0x0000002b070a7227 */ /* 0x000fe200078e00ff */
[----:B------:R-:W-:-:S03]  /*15f0*/  ISETP.GT.U32.AND P3, PT, R4, R39, PT ;  /* 0x000000270400720c */ /* 0x000fc60003f64070 */
[----:B------:R-:W-:Y:S01]  /*1600*/  @!P6 IMAD.IADD R5, R5, 0x1, -R4 ;  /* 0x000000010505e824 */ /* 0x000fe200078e0a04 */
[----:B------:R-:W-:Y:S01]  /*1610*/  ISETP.GE.AND P6, PT, R24, RZ, PT ;  /* 0x000000ff1800720c */ /* 0x000fe20003fc6270 */
[----:B------:R-:W-:Y:S02]  /*1620*/  IMAD.MOV R10, RZ, RZ, -R10 ;  /* 0x000000ffff0a7224 */ /* 0x000fe400078e0a0a */
[--C-:B------:R-:W-:Y:S01]  /*1630*/  @!P0 IMAD.IADD R9, R9, 0x1, -R4.reuse ;  /* 0x0000000109098824 */ /* 0x100fe200078e0a04 */
[----:B------:R-:W-:Y:S01]  /*1640*/  ISETP.GE.AND P0, PT, R12, RZ, PT ;  /* 0x000000ff0c00720c */ /* 0x000fe20003f06270 */
[----:B------:R-:W-:Y:S01]  /*1650*/  IMAD R43, R4, R10, R43 ;  /* 0x0000000a042b7224 */ /* 0x000fe200078e022b */
[C---:B------:R-:W-:Y:S01]  /*1660*/  LOP3.LUT R10, R22.reuse, 0x24, RZ, 0xfc, !PT ;  /* 0x00000024160a7812 */ /* 0x040fe200078efcff */
[----:B------:R-:W-:Y:S01]  /*1670*/  IMAD.MOV.U32 R33, RZ, RZ, R5 ;  /* 0x000000ffff217224 */ /* 0x000fe200078e0005 */
[C---:B------:R-:W-:Y:S01]  /*1680*/  LOP3.LUT R5, R22.reuse, 0x30, RZ, 0xfc, !PT ;  /* 0x0000003016057812 */ /* 0x040fe200078efcff */
[----:B------:R-:W-:Y:S01]  /*1690*/  IMAD.MOV.U32 R35, RZ, RZ, R9 ;  /* 0x000000ffff237224 */ /* 0x000fe200078e0009 */
[----:B------:R-:W-:Y:S01]  /*16a0*/  LOP3.LUT R9, R22, 0x28, RZ, 0xfc, !PT ;  /* 0x0000002816097812 */ /* 0x000fe200078efcff */
[----:B------:R-:W-:Y:S01]  /*16b0*/  @!P2 IMAD.MOV R37, RZ, RZ, -R37 ;  /* 0x000000ffff25a224 */ /* 0x000fe200078e0a25 */
[----:B------:R-:W-:Y:S01]  /*16c0*/  IABS R8, R5 ;  /* 0x0000000500087213 */ /* 0x000fe20000000000 */
[----:B------:R-:W-:Y:S01]  /*16d0*/  @!P5 IMAD.MOV R35, RZ, RZ, -R35 ;  /* 0x000000ffff23d224 */ /* 0x000fe200078e0a23 */
[----:B------:R-:W-:Y:S01]  /*16e0*/  ISETP.GT.U32.AND P5, PT, R4, R43, PT ;  /* 0x0000002b0400720c */ /* 0x000fe20003fa4070 */
[--C-:B------:R-:W-:Y:S01]  /*16f0*/  @!P4 IMAD.IADD R25, R25, 0x1, -R4.reuse ;  /* 0x000000011919c824 */ /* 0x100fe200078e0a04 */
[----:B------:R-:W-:Y:S01]  /*1700*/  ISETP.GE.AND P2, PT, R5, RZ, PT ;  /* 0x000000ff0500720c */ /* 0x000fe20003f46270 */
[----:B------:R-:W-:Y:S01]  /*1710*/  @!P3 IMAD.IADD R39, R39, 0x1, -R4 ;  /* 0x000000012727b824 */ /* 0x000fe200078e0a04 */
[----:B------:R-:W-:Y:S01]  /*1720*/  LOP3.LUT R5, R22, 0x2c, RZ, 0xfc, !PT ;  /* 0x0000002c16057812 */ /* 0x000fe200078efcff */
[----:B------:R-:W-:Y:S01]  /*1730*/  @!P1 IMAD.MOV R33, RZ, RZ, -R33 ;  /* 0x000000ffff219224 */ /* 0x000fe200078e0a21 */
[----:B------:R-:W-:Y:S01]  /*1740*/  ISETP.GT.U32.AND P4, PT, R4, R25, PT ;  /* 0x000000190400720c */ /* 0x000fe20003f84070 */
[----:B------:R-:W-:Y:S01]  /*1750*/  @!P6 IMAD.MOV R39, RZ, RZ, -R39 ;  /* 0x000000ffff27e224 */ /* 0x000fe200078e0a27 */
[----:B------:R-:W-:-:S02]  /*1760*/  ISETP.GE.AND P3, PT, R5, RZ, PT ;  /* 0x000000ff0500720c */ /* 0x000fc40003f66270 */
[----:B------:R-:W-:Y:S01]  /*1770*/  IABS R12, R5 ;  /* 0x00000005000c7213 */ /* 0x000fe20000000000 */
[----:B------:R-:W-:Y:S01]  /*1780*/  IMAD.HI.U32 R5, R7, R8, RZ ;  /* 0x0000000807057227 */ /* 0x000fe200078e00ff */
[----:B------:R-:W-:Y:S02]  /*1790*/  IABS R49, R9 ;  /* 0x0000000900317213 */ /* 0x000fe40000000000 */
[----:B------:R-:W-:Y:S01]  /*17a0*/  ISETP.GE.AND P1, PT, R14, RZ, PT ;  /* 0x000000ff0e00720c */ /* 0x000fe20003f26270 */
[----:B------:R-:W-:Y:S01]  /*17b0*/  IMAD.MOV R5, RZ, RZ, -R5 ;  /* 0x000000ffff057224 */ /* 0x000fe200078e0a05 */
[----:B------:R-:W-:Y:S01]  /*17c0*/  ISETP.GE.AND P6, PT, R9, RZ, PT ;  /* 0x000000ff0900720c */ /* 0x000fe20003fc6270 */
[----:B------:R-:W-:Y:S01]  /*17d0*/  @!P5 IMAD.IADD R43, R43, 0x1, -R4 ;  /* 0x000000012b2bd824 */ /* 0x000fe200078e0a04 */
[----:B------:R-:W-:Y:S01]  /*17e0*/  IABS R51, R10 ;  /* 0x0000000a00337213 */ /* 0x000fe20000000000 */
[----:B------:R-:W-:Y:S01]  /*17f0*/  IMAD R5, R4, R5, R8 ;  /* 0x0000000504057224 */ /* 0x000fe200078e0208 */
[----:B------:R-:W-:Y:S01]  /*1800*/  LOP3.LUT R14, R22, 0x20, RZ, 0xfc, !PT ;  /* 0x00000020160e7812 */ /* 0x000fe200078efcff */
[----:B------:R-:W-:Y:S01]  /*1810*/  @!P4 IMAD.IADD R25, R25, 0x1, -R4 ;  /* 0x000000011919c824 */ /* 0x000fe200078e0a04 */
[C---:B------:R-:W-:Y:S01]  /*1820*/  ISETP.GT.U32.AND P5, PT, R4.reuse, R43, PT ;  /* 0x0000002b0400720c */ /* 0x040fe20003fa4070 */
[----:B------:R-:W-:Y:S01]  /*1830*/  IMAD.HI.U32 R8, R7, R12, RZ ;  /* 0x0000000c07087227 */ /* 0x000fe200078e00ff */
[----:B------:R-:W-:-:S02]  /*1840*/  ISETP.GT.U32.AND P4, PT, R4, R5, PT ;  /* 0x000000050400720c */ /* 0x000fc40003f84070 */
[----:B------:R-:W-:Y:S01]  /*1850*/  IABS R53, R14 ;  /* 0x0000000e00357213 */ /* 0x000fe20000000000 */
[----:B------:R-:W-:-:S04]  /*1860*/  IMAD.HI.U32 R9, R7, R49, RZ ;  /* 0x0000003107097227 */ /* 0x000fc800078e00ff */
[----:B------:R-:W-:Y:S02]  /*1870*/  IMAD.MOV R41, RZ, RZ, -R8 ;  /* 0x000000ffff297224 */ /* 0x000fe400078e0a08 */
[----:B------:R-:W-:Y:S02]  /*1880*/  IMAD.MOV R8, RZ, RZ, -R9 ;  /* 0x000000ffff087224 */ /* 0x000fe400078e0a09 */
[--C-:B------:R-:W-:Y:S01]  /*1890*/  @!P5 IMAD.IADD R43, R43, 0x1, -R4.reuse ;  /* 0x000000012b2bd824 */ /* 0x100fe200078e0a04 */
[----:B------:R-:W-:Y:S01]  /*18a0*/  ISETP.GE.AND P5, PT, R10, RZ, PT ;  /* 0x000000ff0a00720c */ /* 0x000fe20003fa6270 */
[C---:B------:R-:W-:Y:S02]  /*18b0*/  IMAD R49, R4.reuse, R8, R49 ;  /* 0x0000000804317224 */ /* 0x040fe400078e0231 */
[----:B------:R-:W-:Y:S02]  /*18c0*/  @!P4 IMAD.IADD R5, R5, 0x1, -R4 ;  /* 0x000000010505c824 */ /* 0x000fe400078e0a04 */
[----:B------:R-:W-:Y:S01]  /*18d0*/  @!P1 IMAD.MOV R43, RZ, RZ, -R43 ;  /* 0x000000ffff2b9224 */ /* 0x000fe200078e0a2b */
[C---:B------:R-:W-:Y:S01]  /*18e0*/  ISETP.GT.U32.AND P1, PT, R4.reuse, R49, PT ;  /* 0x000000310400720c */ /* 0x040fe20003f24070 */
[C---:B------:R-:W-:Y:S01]  /*18f0*/  IMAD R9, R4.reuse, R41, R12 ;  /* 0x0000002904097224 */ /* 0x040fe200078e020c */
[----:B------:R-:W-:Y:S01]  /*1900*/  ISETP.GT.U32.AND P4, PT, R4, R5, PT ;  /* 0x000000050400720c */ /* 0x000fe20003f84070 */
[----:B------:R-:W-:Y:S01]  /*1910*/  IMAD.MOV.U32 R41, RZ, RZ, R25 ;  /* 0x000000ffff297224 */ /* 0x000fe200078e0019 */
[----:B------:R-:W-:Y:S01]  /*1920*/  LOP3.LUT R12, R22, 0x18, RZ, 0xfc, !PT ;  /* 0x00000018160c7812 */ /* 0x000fe200078efcff */
[----:B------:R-:W-:-:S03]  /*1930*/  IMAD.HI.U32 R8, R7, R51, RZ ;  /* 0x0000003307087227 */ /* 0x000fc600078e00ff */
[----:B------:R-:W-:Y:S01]  /*1940*/  IABS R57, R12 ;  /* 0x0000000c00397213 */ /* 0x000fe20000000000 */
[----:B------:R-:W-:Y:S01]  /*1950*/  @!P0 IMAD.MOV R41, RZ, RZ, -R41 ;  /* 0x000000ffff298224 */ /* 0x000fe200078e0a29 */
[C---:B------:R-:W-:Y:S01]  /*1960*/  ISETP.GT.U32.AND P0, PT, R4.reuse, R9, PT ;  /* 0x000000090400720c */ /* 0x040fe20003f04070 */
[----:B------:R-:W-:Y:S02]  /*1970*/  IMAD.MOV R10, RZ, RZ, -R8 ;  /* 0x000000ffff0a7224 */ /* 0x000fe400078e0a08 */
[--C-:B------:R-:W-:Y:S02]  /*1980*/  @!P1 IMAD.IADD R49, R49, 0x1, -R4.reuse ;  /* 0x0000000131319824 */ /* 0x100fe400078e0a04 */
[----:B------:R-:W-:Y:S02]  /*1990*/  @!P4 IMAD.IADD R5, R5, 0x1, -R4 ;  /* 0x000000010505c824 */ /* 0x000fe400078e0a04 */
[----:B------:R-:W-:Y:S01]  /*19a0*/  IMAD.HI.U32 R8, R7, R53, RZ ;  /* 0x0000003507087227 */ /* 0x000fe200078e00ff */
[----:B------:R-:W-:-:S03]  /*19b0*/  ISETP.GT.U32.AND P1, PT, R4, R49, PT ;  /* 0x000000310400720c */ /* 0x000fc60003f24070 */
[----:B------:R-:W-:Y:S02]  /*19c0*/  IMAD.MOV.U32 R45, RZ, RZ, R5 ;  /* 0x000000ffff2d7224 */ /* 0x000fe400078e0005 */
[----:B------:R-:W-:-:S04]  /*19d0*/  IMAD.HI.U32 R5, R7, R59, RZ ;  /* 0x0000003b07057227 */ /* 0x000fc800078e00ff */
[----:B------:R-:W-:Y:S02]  /*19e0*/  IMAD.MOV R5, RZ, RZ, -R5 ;  /* 0x000000ffff057224 */ /* 0x000fe400078e0a05 */
[----:B------:R-:W-:Y:S02]  /*19f0*/  @!P0 IMAD.IADD R9, R9, 0x1, -R4 ;  /* 0x0000000109098824 */ /* 0x000fe400078e0a04 */
[C---:B------:R-:W-:Y:S02]  /*1a00*/  IMAD R59, R4.reuse, R5, R59 ;  /* 0x00000005043b7224 */ /* 0x040fe400078e023b */
[----:B------:R-:W-:Y:S01]  /*1a10*/  IMAD.MOV R8, RZ, RZ, -R8 ;  /* 0x000000ffff087224 */ /* 0x000fe200078e0a08 */
[C---:B------:R-:W-:Y:S01]  /*1a20*/  ISETP.GT.U32.AND P0, PT, R4.reuse, R9, PT ;  /* 0x000000090400720c */ /* 0x040fe20003f04070 */
[----:B------:R-:W-:Y:S01]  /*1a30*/  @!P1 IMAD.IADD R49, R49, 0x1, -R4 ;  /* 0x0000000131319824 */ /* 0x000fe200078e0a04 */
[C---:B------:R-:W-:Y:S01]  /*1a40*/  ISETP.GT.U32.AND P1, PT, R4.reuse, R59, PT ;  /* 0x0000003b0400720c */ /* 0x040fe20003f24070 */
[----:B------:R-:W-:-:S02]  /*1a50*/  IMAD R53, R4, R8, R53 ;  /* 0x0000000804357224 */ /* 0x000fc400078e0235 */
[----:B------:R-:W-:-:S04]  /*1a60*/  IMAD.HI.U32 R8, R7, R57, RZ ;  /* 0x0000003907087227 */ /* 0x000fc800078e00ff */
[----:B------:R-:W-:Y:S02]  /*1a70*/  IMAD.MOV R8, RZ, RZ, -R8 ;  /* 0x000000ffff087224 */ /* 0x000fe400078e0a08 */
[----:B------:R-:W-:-:S04]  /*1a80*/  IMAD.HI.U32 R5, R7, R61, RZ ;  /* 0x0000003d07057227 */ /* 0x000fc800078e00ff */
[C---:B------:R-:W-:Y:S02]  /*1a90*/  IMAD R57, R4.reuse, R8, R57 ;  /* 0x0000000804397224 */ /* 0x040fe400078e0239 */
[--C-:B------:R-:W-:Y:S02]  /*1aa0*/  @!P0 IMAD.IADD R9, R9, 0x1, -R4.reuse ;  /* 0x0000000109098824 */ /* 0x100fe400078e0a04 */
[----:B------:R-:W-:Y:S01]  /*1ab0*/  @!P1 IMAD.IADD R59, R59, 0x1, -R4 ;  /* 0x000000013b3b9824 */ /* 0x000fe200078e0a04 */
[C---:B------:R-:W-:Y:S01]  /*1ac0*/  ISETP.GT.U32.AND P0, PT, R4.reuse, R57, PT ;  /* 0x000000390400720c */ /* 0x040fe20003f04070 */
[----:B------:R-:W-:Y:S02]  /*1ad0*/  IMAD.MOV.U32 R47, RZ, RZ, R9 ;  /* 0x000000ffff2f7224 */ /* 0x000fe400078e0009 */
[----:B------:R-:W-:Y:S01]  /*1ae0*/  IMAD.MOV R9, RZ, RZ, -R5 ;  /* 0x000000ffff097224 */ /* 0x000fe200078e0a05 */
[C---:B------:R-:W-:Y:S01]  /*1af0*/  ISETP.GT.U32.AND P1, PT, R4.reuse, R59, PT ;  /* 0x0000003b0400720c */ /* 0x040fe20003f24070 */
[----:B------:R-:W-:Y:S01]  /*1b00*/  IMAD R51, R4, R10, R51 ;  /* 0x0000000a04337224 */ /* 0x000fe200078e0233 */
[----:B------:R-:W-:Y:S01]  /*1b10*/  LEA.HI R10, R0, R93, RZ, 0x1b ;  /* 0x0000005d000a7211 */ /* 0x000fe200078fd8ff */
[----:B------:R-:W-:-:S02]  /*1b20*/  IMAD R61, R4, R9, R61 ;  /* 0x00000009043d7224 */ /* 0x000fc400078e023d */
[----:B------:R-:W-:Y:S01]  /*1b30*/  @!P2 IMAD.MOV R45, RZ, RZ, -R45 ;  /* 0x000000ffff2da224 */ /* 0x000fe200078e0a2d */
[C---:B------:R-:W-:Y:S01]  /*1b40*/  ISETP.GT.U32.AND P2, PT, R4.reuse, R53, PT ;  /* 0x000000350400720c */ /* 0x040fe20003f44070 */
[----:B------:R-:W-:Y:S01]  /*1b50*/  IMAD.HI.U32 R8, R7, R63, RZ ;  /* 0x0000003f07087227 */ /* 0x000fe200078e00ff */
[----:B------:R-:W-:-:S03]  /*1b60*/  ISETP.GT.U32.AND P4, PT, R4, R51, PT ;  /* 0x000000330400720c */ /* 0x000fc60003f84070 */
[--C-:B------:R-:W-:Y:S02]  /*1b70*/  @!P0 IMAD.IADD R57, R57, 0x1, -R4.reuse ;  /* 0x0000000139398824 */ /* 0x100fe400078e0a04 */
[----:B------:R-:W-:Y:S01]  /*1b80*/  @!P1 IMAD.IADD R59, R59, 0x1, -R4 ;  /* 0x000000013b3b9824 */ /* 0x000fe200078e0a04 */
[C---:B------:R-:W-:Y:S01]  /*1b90*/  ISETP.GT.U32.AND P1, PT, R4.reuse, R61, PT ;  /* 0x0000003d0400720c */ /* 0x040fe20003f24070 */
[----:B------:R-:W-:Y:S01]  /*1ba0*/  IMAD.MOV R8, RZ, RZ, -R8 ;  /* 0x000000ffff087224 */ /* 0x000fe200078e0a08 */
[----:B------:R-:W-:Y:S01]  /*1bb0*/  ISETP.GT.U32.AND P0, PT, R4, R57, PT ;  /* 0x000000390400720c */ /* 0x000fe20003f04070 */
[----:B------:R-:W-:Y:S02]  /*1bc0*/  VIADD R5, R10, 0x7c ;  /* 0x0000007c0a057836 */ /* 0x000fe40000000000 */
[----:B------:R-:W-:Y:S02]  /*1bd0*/  IMAD R63, R4, R8, R63 ;  /* 0x00000008043f7224 */ /* 0x000fe400078e023f */
[--C-:B------:R-:W-:Y:S01]  /*1be0*/  @!P2 IMAD.IADD R53, R53, 0x1, -R4.reuse ;  /* 0x000000013535a824 */ /* 0x100fe200078e0a04 */
[----:B------:R-:W-:Y:S01]  /*1bf0*/  IABS R9, R5 ;  /* 0x0000000500097213 */ /* 0x000fe20000000000 */
[----:B------:R-:W-:-:S02]  /*1c00*/  @!P4 IMAD.IADD R51, R51, 0x1, -R4 ;  /* 0x000000013333c824 */ /* 0x000fc400078e0a04 */
[----:B------:R-:W-:Y:S01]  /*1c10*/  VIADD R24, R10, 0x5c ;  /* 0x0000005c0a187836 */ /* 0x000fe20000000000 */
[C---:B------:R-:W-:Y:S01]  /*1c20*/  ISETP.GT.U32.AND P2, PT, R4.reuse, R53, PT ;  /* 0x000000350400720c */ /* 0x040fe20003f44070 */
[--C-:B------:R-:W-:Y:S01]  /*1c30*/  @!P1 IMAD.IADD R61, R61, 0x1, -R4.reuse ;  /* 0x000000013d3d9824 */ /* 0x100fe200078e0a04 */
[C---:B------:R-:W-:Y:S01]  /*1c40*/  ISETP.GT.U32.AND P1, PT, R4.reuse, R63, PT ;  /* 0x0000003f0400720c */ /* 0x040fe20003f24070 */
[----:B------:R-:W-:Y:S01]  /*1c50*/  @!P0 IMAD.IADD R57, R57, 0x1, -R4 ;  /* 0x0000000139398824 */ /* 0x000fe200078e0a04 */
[----:B------:R-:W-:Y:S01]  /*1c60*/  ISETP.GE.AND P0, PT, R5, RZ, PT ;  /* 0x000000ff0500720c */ /* 0x000fe20003f06270 */
[----:B------:R-:W-:Y:S01]  /*1c70*/  IMAD.HI.U32 R5, R7, R65, RZ ;  /* 0x0000004107057227 */ /* 0x000fe200078e00ff */
[----:B------:R-:W-:Y:S02]  /*1c80*/  ISETP.GT.U32.AND P4, PT, R4, R51, PT ;  /* 0x000000330400720c */ /* 0x000fe40003f84070 */
[----:B------:R-:W-:Y:S01]  /*1c90*/  IABS R25, R24 ;  /* 0x0000001800197213 */ /* 0x000fe20000000000 */
[----:B------:R-:W-:-:S02]  /*1ca0*/  IMAD.MOV R8, RZ, RZ, -R5 ;  /* 0x000000ffff087224 */ /* 0x000fc400078e0a05 */
[----:B------:R-:W-:-:S04]  /*1cb0*/  IMAD.HI.U32 R5, R7, R9, RZ ;  /* 0x0000000907057227 */ /* 0x000fc800078e00ff */
[----:B------:R-:W-:Y:S02]  /*1cc0*/  IMAD R65, R4, R8, R65 ;  /* 0x0000000804417224 */ /* 0x000fe400078e0241 */
[----:B------:R-:W-:Y:S02]  /*1cd0*/  VIADD R26, R10, 0x3c ;  /* 0x0000003c0a1a7836 */ /* 0x000fe40000000000 */
[--C-:B------:R-:W-:Y:S01]  /*1ce0*/  @!P1 IMAD.IADD R63, R63, 0x1, -R4.reuse ;  /* 0x000000013f3f9824 */ /* 0x100fe200078e0a04 */
[----:B------:R-:W-:Y:S01]  /*1cf0*/  ISETP.GT.U32.AND P1, PT, R4, R65, PT ;  /* 0x000000410400720c */ /* 0x000fe20003f24070 */
[----:B------:R-:W-:Y:S02]  /*1d00*/  IMAD.MOV R5, RZ, RZ, -R5 ;  /* 0x000000ffff057224 */ /* 0x000fe400078e0a05 */
[--C-:B------:R-:W-:Y:S01]  /*1d10*/  @!P2 IMAD.IADD R53, R53, 0x1, -R4.reuse ;  /* 0x000000013535a824 */ /* 0x100fe200078e0a04 */
[----:B------:R-:W-:Y:S01]  /*1d20*/  ISETP.GE.AND P2, PT, R16, RZ, PT ;  /* 0x000000ff1000720c */ /* 0x000fe20003f46270 */
[----:B------:R-:W-:Y:S01]  /*1d30*/  @!P4 IMAD.IADD R51, R51, 0x1, -R4 ;  /* 0x000000013333c824 */ /* 0x000fe200078e0a04 */
[----:B------:R-:W-:Y:S01]  /*1d40*/  ISETP.GE.AND P4, PT, R12, RZ, PT ;  /* 0x000000ff0c00720c */ /* 0x000fe20003f86270 */
[----:B------:R-:W-:Y:S01]  /*1d50*/  IMAD R9, R4, R5, R9 ;  /* 0x0000000504097224 */ /* 0x000fe200078e0209 */
[----:B------:R-:W-:Y:S01]  /*1d60*/  IABS R16, R26 ;  /* 0x0000001a00107213 */ /* 0x000fe20000000000 */
[----:B------:R-:W-:-:S04]  /*1d70*/  IMAD.HI.U32 R5, R7, R25, RZ ;  /* 0x0000001907057227 */ /* 0x000fc800078e00ff */
[----:B------:R-:W-:Y:S02]  /*1d80*/  VIADD R10, R10, 0x1c ;  /* 0x0000001c0a0a7836 */ /* 0x000fe40000000000 */
[----:B------:R-:W-:Y:S01]  /*1d90*/  @!P3 IMAD.MOV R47, RZ, RZ, -R47 ;  /* 0x000000ffff2fb224 */ /* 0x000fe200078e0a2f */
[----:B------:R-:W-:Y:S01]  /*1da0*/  ISETP.GE.AND P3, PT, R14, RZ, PT ;  /* 0x000000ff0e00720c */ /* 0x000fe20003f66270 */
[----:B------:R-:W-:Y:S01]  /*1db0*/  IMAD.HI.U32 R8, R7, R16, RZ ;  /* 0x0000001007087227 */ /* 0x000fe200078e00ff */
[----:B------:R-:W-:-:S03]  /*1dc0*/  IABS R18, R10 ;  /* 0x0000000a00127213 */ /* 0x000fc60000000000 */
[----:B------:R-:W-:Y:S02]  /*1dd0*/  IMAD.MOV R14, RZ, RZ, -R5 ;  /* 0x000000ffff0e7224 */ /* 0x000fe400078e0a05 */
[----:B------:R-:W-:Y:S02]  /*1de0*/  IMAD.MOV R55, RZ, RZ, -R8 ;  /* 0x000000ffff377224 */ /* 0x000fe400078e0a08 */
[----:B------:R-:W-:Y:S01]  /*1df0*/  IMAD R25, R4, R14, R25 ;  /* 0x0000000e04197224 */ /* 0x000fe200078e0219 */
[----:B------:R-:W-:Y:S01]  /*1e00*/  LOP3.LUT R14, R176, 0x6, RZ, 0xfc, !PT ;  /* 0x00000006b00e7812 */ /* 0x000fe200078efcff */
[----:B------:R-:W-:Y:S01]  /*1e10*/  @!P1 IMAD.IADD R65, R65, 0x1, -R4 ;  /* 0x0000000141419824 */ /* 0x000fe200078e0a04 */
[----:B------:R-:W-:Y:S01]  /*1e20*/  ISETP.GT.U32.AND P1, PT, R4, R61, PT ;  /* 0x0000003d0400720c */ /* 0x000fe20003f24070 */
[----:B------:R-:W-:-:S04]  /*1e30*/  IMAD.HI.U32 R12, R7, R18, RZ ;  /* 0x00000012070c7227 */ /* 0x000fc800078e00ff */
[----:B------:R-:W-:-:S04]  /*1e40*/  IMAD.HI.U32 R5, R7, R20, RZ ;  /* 0x0000001407057227 */ /* 0x000fc800078e00ff */
[----:B------:R-:W-:-:S04]  /*1e50*/  IMAD.HI.U32 R8, R7, R69, RZ ;  /* 0x0000004507087227 */ /* 0x000fc800078e00ff */
[----:B------:R-:W-:Y:S01]  /*1e60*/  IMAD R7, R4, R55, R16 ;  /* 0x0000003704077224 */ /* 0x000fe200078e0210 */
[----:B------:R-:W-:Y:S01]  /*1e70*/  LOP3.LUT R16, R176, 0xa, RZ, 0xfc, !PT ;  /* 0x0000000ab0107812 */ /* 0x000fe200078efcff */
[----:B------:R-:W-:Y:S01]  /*1e80*/  @!P6 IMAD.MOV R49, RZ, RZ, -R49 ;  /* 0x000000ffff31e224 */ /* 0x000fe200078e0a31 */
[C---:B------:R-:W-:Y:S01]  /*1e90*/  ISETP.GT.U32.AND P6, PT, R4.reuse, R63, PT ;  /* 0x0000003f0400720c */ /* 0x040fe20003fc4070 */
[----:B------:R-:W-:Y:S01]  /*1ea0*/  @!P5 IMAD.MOV R51, RZ, RZ, -R51 ;  /* 0x000000ffff33d224 */ /* 0x000fe200078e0a33 */
[C---:B------:R-:W-:Y:S01]  /*1eb0*/  ISETP.GT.U32.AND P5, PT, R4.reuse, R65, PT ;  /* 0x000000410400720c */ /* 0x040fe20003fa4070 */
[----:B------:R-:W-:Y:S01]  /*1ec0*/  @!P4 IMAD.MOV R57, RZ, RZ, -R57 ;  /* 0x000000ffff39c224 */ /* 0x000fe200078e0a39 */
[C---:B------:R-:W-:Y:S01]  /*1ed0*/  ISETP.GT.U32.AND P4, PT, R4.reuse, R25, PT ;  /* 0x000000190400720c */ /* 0x040fe20003f84070 */
[----:B------:R-:W-:Y:S01]  /*1ee0*/  @!P3 IMAD.MOV R53, RZ, RZ, -R53 ;  /* 0x000000ffff35b224 */ /* 0x000fe200078e0a35 */
[C---:B------:R-:W-:Y:S01]  /*1ef0*/  ISETP.GT.U32.AND P3, PT, R4.reuse, R9, PT ;  /* 0x000000090400720c */ /* 0x040fe20003f64070 */
[----:B------:R-:W-:Y:S01]  /*1f00*/  @!P2 IMAD.MOV R59, RZ, RZ, -R59 ;  /* 0x000000ffff3ba224 */ /* 0x000fe200078e0a3b */
[----:B------:R-:W-:Y:S01]  /*1f10*/  ISETP.GT.U32.AND P2, PT, R4, R7, PT ;  /* 0x000000070400720c */ /* 0x000fe20003f44070 */
[----:B------:R-:W-:Y:S01]  /*1f20*/  IMAD.MOV R67, RZ, RZ, -R12 ;  /* 0x000000ffff437224 */ /* 0x000fe200078e0a0c */
[----:B------:R-:W-:Y:S01]  /*1f30*/  LOP3.LUT R12, R176, 0x2, RZ, 0xfc, !PT ;  /* 0x00000002b00c7812 */ /* 0x000fe200078efcff */
[----:B------:R-:W-:-:S02]  /*1f40*/  IMAD.MOV R5, RZ, RZ, -R5 ;  /* 0x000000ffff057224 */ /* 0x000fc400078e0a05 */
[----:B------:R-:W-:Y:S02]  /*1f50*/  IMAD.MOV R8, RZ, RZ, -R8 ;  /* 0x000000ffff087224 */ /* 0x000fe400078e0a08 */
[----:B------:R-:W-:Y:S01]  /*1f60*/  IMAD R55, R4, R67, R18 ;  /* 0x0000004304377224 */ /* 0x000fe200078e0212 */
[----:B------:R-:W-:Y:S01]  /*1f70*/  LOP3.LUT R18, R176, 0x10, RZ, 0xfc, !PT ;  /* 0x00000010b0127812 */ /* 0x000fe200078efcff */
[C---:B------:R-:W-:Y:S01]  /*1f80*/  IMAD R69, R4.reuse, R8, R69 ;  /* 0x0000000804457224 */ /* 0x040fe200078e0245 */
[----:B------:R-:W-:Y:S01]  /*1f90*/  SHF.R.S32.HI R8, RZ, 0x2, R0 ;  /* 0x00000002ff087819 */ /* 0x000fe20000011400 */
[----:B------:R-:W-:Y:S01]  /*1fa0*/  IMAD R67, R4, R5, R20 ;  /* 0x0000000504437224 */ /* 0x000fe200078e0214 */
[----:B------:R-:W-:Y:S01]  /*1fb0*/  LOP3.LUT R20, R176, 0x14, RZ, 0xfc, !PT ;  /* 0x00000014b0147812 */ /* 0x000fe200078efcff */
[--C-:B------:R-:W-:Y:S01]  /*1fc0*/  @!P1 IMAD.IADD R61, R61, 0x1, -R4.reuse ;  /* 0x000000013d3d9824 */ /* 0x100fe200078e0a04 */
[C---:B------:R-:W-:Y:S01]  /*1fd0*/  ISETP.GT.U32.AND P1, PT, R4.reuse, R55, PT ;  /* 0x000000370400720c */ /* 0x040fe20003f24070 */
[--C-:B------:R-:W-:Y:S01]  /*1fe0*/  @!P6 IMAD.IADD R63, R63, 0x1, -R4.reuse ;  /* 0x000000013f3fe824 */ /* 0x100fe200078e0a04 */
[----:B------:R-:W-:Y:S01]  /*1ff0*/  ISETP.GT.U32.AND P6, PT, R4, R69, PT ;  /* 0x000000450400720c */ /* 0x000fe20003fc4070 */
[--C-:B------:R-:W-:Y:S01]  /*2000*/  @!P5 IMAD.IADD R65, R65, 0x1, -R4.reuse ;  /* 0x000000014141d824 */ /* 0x100fe200078e0a04 */
[----:B------:R-:W-:Y:S01]  /*2010*/  ISETP.GE.AND P5, PT, R28, RZ, PT ;  /* 0x000000ff1c00720c */ /* 0x000fe20003fa6270 */
[--C-:B------:R-:W-:Y:S01]  /*2020*/  @!P4 IMAD.IADD R25, R25, 0x1, -R4.reuse ;  /* 0x000000011919c824 */ /* 0x100fe200078e0a04 */
[----:B------:R-:W-:Y:S01]  /*2030*/  ISETP.GT.U32.AND P4, PT, R4, R67, PT ;  /* 0x000000430400720c */ /* 0x000fe20003f84070 */
[--C-:B------:R-:W-:Y:S01]  /*2040*/  @!P3 IMAD.IADD R9, R9, 0x1, -R4.reuse ;  /* 0x000000010909b824 */ /* 0x100fe200078e0a04 */
[----:B------:R-:W-:Y:S01]  /*2050*/  ISETP.GE.AND P3, PT, R30, RZ, PT ;  /* 0x000000ff1e00720c */ /* 0x000fe20003f66270 */
[--C-:B------:R-:W-:Y:S01]  /*2060*/  @!P2 IMAD.IADD R7, R7, 0x1, -R4.reuse ;  /* 0x000000010707a824 */ /* 0x100fe200078e0a04 */
[----:B------:R-:W-:Y:S01]  /*2070*/  ISETP.GE.AND P2, PT, R32, RZ, PT ;  /* 0x000000ff2000720c */ /* 0x000fe20003f46270 */
[----:B------:R-:W-:Y:S01]  /*2080*/  IMAD.SHL.U32 R5, R0, 0x20, RZ ;  /* 0x0000002000057824 */ /* 0x000fe200078e00ff */
[----:B------:R-:W-:Y:S01]  /*2090*/  SGXT R8, R8, 0x1 ;  /* 0x000000010808781a */ /* 0x000fe20000000200 */
[--C-:B------:R-:W-:Y:S01]  /*20a0*/  @!P1 IMAD.IADD R55, R55, 0x1, -R4.reuse ;  /* 0x0000000137379824 */ /* 0x100fe200078e0a04 */
[C---:B------:R-:W-:Y:S01]  /*20b0*/  ISETP.GT.U32.AND P1, PT, R4.reuse, R9, PT ;  /* 0x000000090400720c */ /* 0x040fe20003f24070 */
[--C-:B------:R-:W-:Y:S01]  /*20c0*/  @!P6 IMAD.IADD R69, R69, 0x1, -R4.reuse ;  /* 0x000000014545e824 */ /* 0x100fe200078e0a04 */
[C---:B------:R-:W-:Y:S01]  /*20d0*/  ISETP.GT.U32.AND P6, PT, R4.reuse, R7, PT ;  /* 0x000000070400720c */ /* 0x040fe20003fc4070 */
[----:B------:R-:W-:Y:S01]  /*20e0*/  @!P5 IMAD.MOV R61, RZ, RZ, -R61 ;  /* 0x000000ffff3dd224 */ /* 0x000fe200078e0a3d */
[C---:B------:R-:W-:Y:S01]  /*20f0*/  ISETP.GT.U32.AND P5, PT, R4.reuse, R25, PT ;  /* 0x000000190400720c */ /* 0x040fe20003fa4070 */
[----:B------:R-:W-:Y:S01]  /*2100*/  @!P4 IMAD.IADD R67, R67, 0x1, -R4 ;  /* 0x000000014343c824 */ /* 0x000fe200078e0a04 */
[C---:B------:R-:W-:Y:S01]  /*2110*/  ISETP.GT.U32.AND P4, PT, R4.reuse, R69, PT ;  /* 0x000000450400720c */ /* 0x040fe20003f84070 */
[----:B------:R-:W-:Y:S01]  /*2120*/  @!P3 IMAD.MOV R63, RZ, RZ, -R63 ;  /* 0x000000ffff3fb224 */ /* 0x000fe200078e0a3f */
[C---:B------:R-:W-:Y:S01]  /*2130*/  ISETP.GT.U32.AND P3, PT, R4.reuse, R55, PT ;  /* 0x000000370400720c */ /* 0x040fe20003f64070 */
[----:B------:R-:W-:Y:S01]  /*2140*/  @!P2 IMAD.MOV R65, RZ, RZ, -R65 ;  /* 0x000000ffff41a224 */ /* 0x000fe200078e0a41 */
[----:B------:R-:W-:-:S02]  /*2150*/  ISETP.GT.U32.AND P2, PT, R4, R67, PT ;  /* 0x000000430400720c */ /* 0x000fc40003f44070 */
[----:B------:R-:W-:Y:S01]  /*2160*/  LOP3.LUT R5, R5, 0x760, RZ, 0xc0, !PT ;  /* 0x0000076005057812 */ /* 0x000fe200078ec0ff */
[--C-:B------:R-:W-:Y:S01]  /*2170*/  @!P1 IMAD.IADD R9, R9, 0x1, -R4.reuse ;  /* 0x0000000109099824 */ /* 0x100fe200078e0a04 */
[----:B------:R-:W-:Y:S01]  /*2180*/  ISETP.GE.AND P1, PT, R24, RZ, PT ;  /* 0x000000ff1800720c */ /* 0x000fe20003f26270 */
        /* <DEDUP_REMOVED lines=8> */
[----:B------:R-:W-:Y:S01]  /*2210*/  @!P2 IMAD.IADD R67, R67, 0x1, -R4 ;  /* 0x000000014343a824 */ /* 0x000fe200078e0a04 */
[----:B------:R-:W-:Y:S01]  /*2220*/  ISETP.NE.AND P2, PT, R89, RZ, PT ;  /* 0x000000ff5900720c */ /* 0x000fe20003f45270 */
[----:B------:R-:W-:Y:S01]  /*2230*/  @!P0 IMAD.MOV R9, RZ, RZ, -R9 ;  /* 0x000000ffff098224 */ /* 0x000fe200078e0a09 */
[----:B------:R-:W-:Y:S01]  /*2240*/  LOP3.LUT R4, RZ, R89, RZ, 0x33, !PT ;  /* 0x00000059ff047212 */ /* 0x000fe200078e33ff */
[----:B------:R-:W-:Y:S01]  /*2250*/  @!P1 IMAD.MOV R25, RZ, RZ, -R25 ;  /* 0x000000ffff199224 */ /* 0x000fe200078e0a19 */
[----:B------:R-:W-:Y:S01]  /*2260*/  LOP3.LUT R89, R0, 0x1f, RZ, 0xc0, !PT ;  /* 0x0000001f00597812 */ /* 0x000fe200078ec0ff */
[----:B------:R-:W-:Y:S01]  /*2270*/  @!P6 IMAD.MOV R55, RZ, RZ, -R55 ;  /* 0x000000ffff37e224 */ /* 0x000fe200078e0a37 */
[C---:B------:R-:W-:Y:S01]  /*2280*/  SEL R13, R4.reuse, R13, !P2 ;  /* 0x0000000d040d7207 */ /* 0x040fe20005000000 */
[----:B------:R-:W-:Y:S01]  /*2290*/  @!P5 IMAD.MOV R7, RZ, RZ, -R7 ;  /* 0x000000ffff07d224 */ /* 0x000fe200078e0a07 */
[C---:B------:R-:W-:Y:S01]  /*22a0*/  SEL R27, R4.reuse, R27, !P2 ;  /* 0x0000001b041b7207 */ /* 0x040fe20005000000 */
[----:B------:R-:W-:Y:S01]  /*22b0*/  @!P4 IMAD.MOV R67, RZ, RZ, -R67 ;  /* 0x000000ffff43c224 */ /* 0x000fe200078e0a43 */
[C---:B------:R-:W-:Y:S01]  /*22c0*/  SEL R9, R4.reuse, R9, !P2 ;  /* 0x0000000904097207 */ /* 0x040fe20005000000 */
[----:B------:R-:W-:Y:S01]  /*22d0*/  IMAD R13, R13, UR4, RZ ;  /* 0x000000040d0d7c24 */ /* 0x000fe2000f8e02ff */
[C---:B------:R-:W-:Y:S01]  /*22e0*/  SEL R7, R4.reuse, R7, !P2 ;  /* 0x0000000704077207 */ /* 0x040fe20005000000 */
[----:B------:R-:W-:Y:S01]  /*22f0*/  @!P3 IMAD.MOV R69, RZ, RZ, -R69 ;  /* 0x000000ffff45b224 */ /* 0x000fe200078e0a45 */
[C---:B------:R-:W-:Y:S01]  /*2300*/  SEL R11, R4.reuse, R11, !P2 ;  /* 0x0000000b040b7207 */ /* 0x040fe20005000000 */
[----:B------:R-:W-:Y:S01]  /*2310*/  IMAD R27, R27, UR4, RZ ;  /* 0x000000041b1b7c24 */ /* 0x000fe2000f8e02ff */
[----:B------:R-:W-:Y:S01]  /*2320*/  SHF.R.S32.HI R198, RZ, 0x1f, R13 ;  /* 0x0000001fffc67819 */ /* 0x000fe2000001140d */
[----:B------:R-:W-:Y:S01]  /*2330*/  IMAD R7, R7, UR4, RZ ;  /* 0x0000000407077c24 */ /* 0x000fe2000f8e02ff */
[----:B------:R-:W-:Y:S01]  /*2340*/  IADD3 R180, P3, R13, UR14, RZ ;  /* 0x0000000e0db47c10 */ /* 0x000fe2000ff7e0ff */
[----:B------:R-:W-:Y:S01]  /*2350*/  IMAD R9, R9, UR4, RZ ;  /* 0x0000000409097c24 */ /* 0x000fe2000f8e02ff */
[C---:B------:R-:W-:Y:S01]  /*2360*/  SEL R15, R4.reuse, R15, !P2 ;  /* 0x0000000f040f7207 */ /* 0x040fe20005000000 */
[----:B------:R-:W-:Y:S01]  /*2370*/  IMAD R11, R11, UR4, RZ ;  /* 0x000000040b0b7c24 */ /* 0x000fe2000f8e02ff */
[----:B------:R-:W-:Y:S01]  /*2380*/  SEL R17, R4, R17, !P2 ;  /* 0x0000001104117207 */ /* 0x000fe20005000000 */
[----:B------:R-:W-:Y:S01]  /*2390*/  IMAD R89, R89, UR5, RZ ;  /* 0x0000000559597c24 */ /* 0x000fe2000f8e02ff */
[----:B------:R-:W-:Y:S01]  /*23a0*/  IADD3.X R198, R198, UR15, RZ, P3, !PT ;  /* 0x0000000fc6c67c10 */ /* 0x000fe20009ffe4ff */
[----:B------:R-:W-:Y:S01]  /*23b0*/  IMAD R15, R15, UR4, RZ ;  /* 0x000000040f0f7c24 */ /* 0x000fe2000f8e02ff */
[----:B------:R-:W-:Y:S01]  /*23c0*/  SHF.R.S32.HI R238, RZ, 0x1f, R27 ;  /* 0x0000001fffee7819 */ /* 0x000fe2000001141b */
[----:B------:R-:W-:Y:S01]  /*23d0*/  IMAD R17, R17, UR4, RZ ;  /* 0x0000000411117c24 */ /* 0x000fe2000f8e02ff */
[----:B------:R-:W-:-:S02]  /*23e0*/  IADD3 R200, P3, R27, UR14, RZ ;  /* 0x0000000e1bc87c10 */ /* 0x000fc4000ff7e0ff */
[----:B------:R-:W-:Y:S02]  /*23f0*/  CS2R R26, SRZ ;  /* 0x00000000001a7805 */ /* 0x000fe4000001ff00 */
[C---:B------:R-:W-:Y:S02]  /*2400*/  SEL R19, R4.reuse, R19, !P2 ;  /* 0x0000001304137207 */ /* 0x040fe40005000000 */
[C---:B------:R-:W-:Y:S02]  /*2410*/  SEL R21, R4.reuse, R21, !P2 ;  /* 0x0000001504157207 */ /* 0x040fe40005000000 */
[C---:B------:R-:W-:Y:S01]  /*2420*/  SEL R23, R4.reuse, R23, !P2 ;  /* 0x0000001704177207 */ /* 0x040fe20005000000 */
[----:B------:R-:W-:Y:S01]  /*2430*/  IMAD R19, R19, UR4, RZ ;  /* 0x0000000413137c24 */ /* 0x000fe2000f8e02ff */
[C---:B------:R-:W-:Y:S01]  /*2440*/  SEL R25, R4.reuse, R25, !P2 ;  /* 0x0000001904197207 */ /* 0x040fe20005000000 */
[----:B------:R-:W-:Y:S01]  /*2450*/  IMAD R21, R21, UR4, RZ ;  /* 0x0000000415157c24 */ /* 0x000fe2000f8e02ff */
[C---:B------:R-:W-:Y:S01]  /*2460*/  SEL R29, R4.reuse, R29, !P2 ;  /* 0x0000001d041d7207 */ /* 0x040fe20005000000 */
[----:B------:R-:W-:Y:S01]  /*2470*/  IMAD R23, R23, UR4, RZ ;  /* 0x0000000417177c24 */ /* 0x000fe2000f8e02ff */
[----:B------:R-:W-:Y:S01]  /*2480*/  SEL R31, R4, R31, !P2 ;  /* 0x0000001f041f7207 */ /* 0x000fe20005000000 */
[----:B------:R-:W-:Y:S01]  /*2490*/  IMAD R25, R25, UR4, RZ ;  /* 0x0000000419197c24 */ /* 0x000fe2000f8e02ff */
[----:B------:R-:W-:Y:S01]  /*24a0*/  IADD3.X R238, R238, UR15, RZ, P3, !PT ;  /* 0x0000000feeee7c10 */ /* 0x000fe20009ffe4ff */
[----:B------:R-:W-:Y:S01]  /*24b0*/  IMAD R29, R29, UR4, RZ ;  /* 0x000000041d1d7c24 */ /* 0x000fe2000f8e02ff */
[C---:B------:R-:W-:Y:S01]  /*24c0*/  SEL R33, R4.reuse, R33, !P2 ;  /* 0x0000002104217207 */ /* 0x040fe20005000000 */
[----:B------:R-:W-:Y:S01]  /*24d0*/  IMAD R31, R31, UR4, RZ ;  /* 0x000000041f1f7c24 */ /* 0x000fe2000f8e02ff */
[----:B------:R-:W-:-:S02]  /*24e0*/  SEL R35, R4, R35, !P2 ;  /* 0x0000002304237207 */ /* 0x000fc40005000000 */
[C---:B------:R-:W-:Y:S01]  /*24f0*/  SEL R37, R4.reuse, R37, !P2 ;  /* 0x0000002504257207 */ /* 0x040fe20005000000 */
[----:B------:R-:W-:Y:S01]  /*2500*/  IMAD R33, R33, UR4, RZ ;  /* 0x0000000421217c24 */ /* 0x000fe2000f8e02ff */
        /* <DEDUP_REMOVED lines=30> */
[----:B------:R-:W-:Y:S01]  /*26f0*/  SHF.R.S32.HI R144, RZ, 0x1f, R7 ;  /* 0x0000001fff907819 */ /* 0x000fe20000011407 */
[----:B------:R-:W-:Y:S01]  /*2700*/  IMAD R65, R65, UR4, RZ ;  /* 0x0000000441417c24 */ /* 0x000fe2000f8e02ff */
[----:B------:R-:W-:Y:S01]  /*2710*/  IADD3 R170, P3, R7, UR14, RZ ;  /* 0x0000000e07aa7c10 */ /* 0x000fe2000ff7e0ff */
[----:B------:R-:W-:Y:S01]  /*2720*/  IMAD R67, R67, UR4, RZ ;  /* 0x0000000443437c24 */ /* 0x000fe2000f8e02ff */
[----:B------:R-:W-:Y:S01]  /*2730*/  SEL R4, R4, R69, !P2 ;  /* 0x0000004504047207 */ /* 0x000fe20005000000 */
[----:B------:R-:W0:Y:S01]  /*2740*/  LDC R7, c[0x0][0x238] ;  /* 0x00008e00ff077b82 */ /* 0x000e220000000800 */
[----:B------:R-:W-:-:S02]  /*2750*/  SHF.R.S32.HI R190, RZ, 0x1f, R9 ;  /* 0x0000001fffbe7819 */ /* 0x000fc40000011409 */
[----:B------:R-:W-:Y:S02]  /*2760*/  CS2R R68, SRZ ;  /* 0x0000000000447805 */ /* 0x000fe4000001ff00 */
[----:B------:R-:W-:Y:S01]  /*2770*/  IADD3 R6, P5, R9, UR14, RZ ;  /* 0x0000000e09067c10 */ /* 0x000fe2000ffbe0ff */
[----:B------:R-:W-:Y:S01]  /*2780*/  IMAD R4, R4, UR4, RZ ;  /* 0x0000000404047c24 */ /* 0x000fe2000f8e02ff */
[----:B------:R-:W-:Y:S01]  /*2790*/  SHF.R.S32.HI R194, RZ, 0x1f, R11 ;  /* 0x0000001fffc27819 */ /* 0x000fe2000001140b */
[----:B------:R-:W-:Y:S01]  /*27a0*/  UIADD3 UR4, UR8, 0x1000, URZ ;  /* 0x0000100008047890 */ /* 0x000fe2000fffe03f */
[----:B------:R-:W-:Y:S02]  /*27b0*/  IADD3 R178, P4, R11, UR14, RZ ;  /* 0x0000000e0bb27c10 */ /* 0x000fe4000ff9e0ff */
[----:B------:R-:W-:Y:S01]  /*27c0*/  SHF.R.S32.HI R202, RZ, 0x1f, R15 ;  /* 0x0000001fffca7819 */ /* 0x000fe2000001140f */
[----:B------:R-:W-:Y:S01]  /*27d0*/  USHF.R.U32.HI UR4, URZ, 0x4, UR4 ;  /* 0x000000043f047899 */ /* 0x000fe20008011604 */
[----:B------:R-:W-:-:S02]  /*27e0*/  IADD3 R182, P2, R15, UR14, RZ ;  /* 0x0000000e0fb67c10 */ /* 0x000fc4000ff5e0ff */
[----:B------:R-:W-:Y:S01]  /*27f0*/  SHF.R.S32.HI R206, RZ, 0x1f, R17 ;  /* 0x0000001fffce7819 */ /* 0x000fe20000011411 */
[----:B------:R-:W-:Y:S01]  /*2800*/  USGXT.U32 UR4, UR4, 0xe ;  /* 0x0000000e0404789a */ /* 0x000fe20008000000 */
[----:B------:R-:W-:Y:S02]  /*2810*/  IADD3 R184, P1, R17, UR14, RZ ;  /* 0x0000000e11b87c10 */ /* 0x000fe4000ff3e0ff */
[----:B------:R-:W-:Y:S02]  /*2820*/  IADD3.X R190, R190, UR15, RZ, P5, !PT ;  /* 0x0000000fbebe7c10 */ /* 0x000fe4000affe4ff */
[----:B------:R-:W-:Y:S02]  /*2830*/  IADD3.X R194, R194, UR15, RZ, P4, !PT ;  /* 0x0000000fc2c27c10 */ /* 0x000fe4000a7fe4ff */
[----:B------:R-:W-:Y:S02]  /*2840*/  IADD3.X R202, R202, UR15, RZ, P2, !PT ;  /* 0x0000000fcaca7c10 */ /* 0x000fe400097fe4ff */
[----:B------:R-:W-:Y:S01]  /*2850*/  IADD3.X R206, R206, UR15, RZ, P1, !PT ;  /* 0x0000000fcece7c10 */ /* 0x000fe20008ffe4ff */
[-C--:B0-----:R-:W-:Y:S01]  /*2860*/  IMAD R88, R88, R7.reuse, RZ ;  /* 0x0000000758587224 */ /* 0x081fe200078e02ff */
[----:B------:R-:W-:Y:S01]  /*2870*/  SHF.R.S32.HI R210, RZ, 0x1f, R19 ;  /* 0x0000001fffd27819 */ /* 0x000fe20000011413 */
[-C--:B------:R-:W-:Y:S01]  /*2880*/  IMAD R20, R20, R7.reuse, RZ ;  /* 0x0000000714147224 */ /* 0x080fe200078e02ff */
[----:B------:R-:W-:Y:S01]  /*2890*/  IADD3 R186, P0, R19, UR14, RZ ;  /* 0x0000000e13ba7c10 */ /* 0x000fe2000ff1e0ff */
[-C--:B------:R-:W-:Y:S01]  /*28a0*/  IMAD R18, R18, R7.reuse, RZ ;  /* 0x0000000712127224 */ /* 0x080fe200078e02ff */
[----:B------:R-:W-:Y:S01]  /*28b0*/  SHF.R.S32.HI R226, RZ, 0x1f, R21 ;  /* 0x0000001fffe27819 */ /* 0x000fe20000011415 */
[-C--:B------:R-:W-:Y:S01]  /*28c0*/  IMAD R16, R16, R7.reuse, RZ ;  /* 0x0000000710107224 */ /* 0x080fe200078e02ff */
[----:B------:R-:W-:Y:S01]  /*28d0*/  IADD3 R188, P6, R21, UR14, RZ ;  /* 0x0000000e15bc7c10 */ /* 0x000fe2000ffde0ff */
[-C--:B------:R-:W-:Y:S01]  /*28e0*/  IMAD R14, R14, R7.reuse, RZ ;  /* 0x000000070e0e7224 */ /* 0x080fe200078e02ff */
[----:B------:R-:W-:Y:S01]  /*28f0*/  SHF.R.S32.HI R230, RZ, 0x1f, R23 ;  /* 0x0000001fffe67819 */ /* 0x000fe20000011417 */
[-C--:B------:R-:W-:Y:S01]  /*2900*/  IMAD R12, R12, R7.reuse, RZ ;  /* 0x000000070c0c7224 */ /* 0x080fe200078e02ff */
[----:B------:R-:W-:Y:S01]  /*2910*/  IADD3 R192, P5, R23, UR14, RZ ;  /* 0x0000000e17c07c10 */ /* 0x000fe2000ffbe0ff */
[----:B------:R-:W-:Y:S01]  /*2920*/  IMAD.SHL.U32 R11, R7, 0x20, RZ ;  /* 0x00000020070b7824 */ /* 0x000fe200078e00ff */
[----:B------:R-:W-:Y:S01]  /*2930*/  SHF.R.S32.HI R234, RZ, 0x1f, R25 ;  /* 0x0000001fffea7819 */ /* 0x000fe20000011419 */
[-C--:B------:R-:W-:Y:S01]  /*2940*/  IMAD R10, R174, R7.reuse, RZ ;  /* 0x00000007ae0a7224 */ /* 0x080fe200078e02ff */
[----:B------:R-:W-:Y:S01]  /*2950*/  IADD3 R196, P4, R25, UR14, RZ ;  /* 0x0000000e19c47c10 */ /* 0x000fe2000ff9e0ff */
[----:B------:R-:W-:Y:S01]  /*2960*/  IMAD R9, R172, R7, RZ ;  /* 0x00000007ac097224 */ /* 0x000fe200078e02ff */
[----:B------:R-:W-:-:S02]  /*2970*/  SHF.R.S32.HI R168, RZ, 0x1f, R29 ;  /* 0x0000001fffa87819 */ /* 0x000fc4000001141d */
[----:B------:R-:W-:Y:S02]  /*2980*/  CS2R R24, SRZ ;  /* 0x0000000000187805 */ /* 0x000fe4000001ff00 */
[----:B------:R-:W-:Y:S02]  /*2990*/  IADD3 R204, P2, R29, UR14, RZ ;  /* 0x0000000e1dcc7c10 */ /* 0x000fe4000ff5e0ff */
[----:B------:R-:W-:Y:S02]  /*29a0*/  CS2R R28, SRZ ;  /* 0x00000000001c7805 */ /* 0x000fe4000001ff00 */
[----:B------:R-:W-:Y:S02]  /*29b0*/  SHF.R.S32.HI R164, RZ, 0x1f, R31 ;  /* 0x0000001fffa47819 */ /* 0x000fe4000001141f */
[----:B------:R-:W-:Y:S02]  /*29c0*/  IADD3 R208, P1, R31, UR14, RZ ;  /* 0x0000000e1fd07c10 */ /* 0x000fe4000ff3e0ff */
[----:B------:R-:W-:-:S02]  /*29d0*/  CS2R R30, SRZ ;  /* 0x00000000001e7805 */ /* 0x000fc4000001ff00 */
[----:B------:R-:W-:Y:S02]  /*29e0*/  IADD3.X R210, R210, UR15, RZ, P0, !PT ;  /* 0x0000000fd2d27c10 */ /* 0x000fe400087fe4ff */
[----:B------:R-:W-:Y:S02]  /*29f0*/  IADD3.X R226, R226, UR15, RZ, P6, !PT ;  /* 0x0000000fe2e27c10 */ /* 0x000fe4000b7fe4ff */
[----:B------:R-:W-:Y:S02]  /*2a00*/  IADD3.X R230, R230, UR15, RZ, P5, !PT ;  /* 0x0000000fe6e67c10 */ /* 0x000fe4000affe4ff */
[----:B------:R-:W-:Y:S02]  /*2a10*/  IADD3.X R234, R234, UR15, RZ, P4, !PT ;  /* 0x0000000feaea7c10 */ /* 0x000fe4000a7fe4ff */
[----:B------:R-:W-:Y:S02]  /*2a20*/  IADD3.X R168, R168, UR15, RZ, P2, !PT ;  /* 0x0000000fa8a87c10 */ /* 0x000fe400097fe4ff */
[----:B------:R-:W-:-:S02]  /*2a30*/  IADD3.X R164, R164, UR15, RZ, P1, !PT ;  /* 0x0000000fa4a47c10 */ /* 0x000fc40008ffe4ff */
[----:B------:R-:W-:Y:S02]  /*2a40*/  SHF.R.S32.HI R160, RZ, 0x1f, R33 ;  /* 0x0000001fffa07819 */ /* 0x000fe40000011421 */
[----:B------:R-:W-:Y:S02]  /*2a50*/  IADD3 R224, P0, R33, UR14, RZ ;  /* 0x0000000e21e07c10 */ /* 0x000fe4000ff1e0ff */
[----:B------:R-:W-:Y:S02]  /*2a60*/  CS2R R32, SRZ ;  /* 0x0000000000207805 */ /* 0x000fe4000001ff00 */
[----:B------:R-:W-:Y:S02]  /*2a70*/  SHF.R.S32.HI R156, RZ, 0x1f, R35 ;  /* 0x0000001fff9c7819 */ /* 0x000fe40000011423 */
[----:B------:R-:W-:Y:S02]  /*2a80*/  IADD3 R228, P6, R35, UR14, RZ ;  /* 0x0000000e23e47c10 */ /* 0x000fe4000ffde0ff */
[----:B------:R-:W-:-:S02]  /*2a90*/  CS2R R34, SRZ ;  /* 0x0000000000227805 */ /* 0x000fc4000001ff00 */
        /* <DEDUP_REMOVED lines=18> */
[----:B------:R-:W-:Y:S02]  /*2bc0*/  IADD3.X R136, R136, UR15, RZ, P1, !PT ;  /* 0x0000000f88887c10 */ /* 0x000fe40008ffe4ff */
[----:B------:R-:W-:Y:S02]  /*2bd0*/  SHF.R.S32.HI R132, RZ, 0x1f, R45 ;  /* 0x0000001fff847819 */ /* 0x000fe4000001142d */
[----:B------:R-:W-:Y:S02]  /*2be0*/  IADD3 R158, P0, R45, UR14, RZ ;  /* 0x0000000e2d9e7c10 */ /* 0x000fe4000ff1e0ff */
[----:B------:R-:W-:Y:S02]  /*2bf0*/  CS2R R44, SRZ ;  /* 0x00000000002c7805 */ /* 0x000fe4000001ff00 */
[----:B------:R-:W-:Y:S02]  /*2c00*/  SHF.R.S32.HI R128, RZ, 0x1f, R47 ;  /* 0x0000001fff807819 */ /* 0x000fe4000001142f */
[----:B------:R-:W-:-:S02]  /*2c10*/  IADD3 R154, P6, R47, UR14, RZ ;  /* 0x0000000e2f9a7c10 */ /* 0x000fc4000ffde0ff */
[----:B------:R-:W-:Y:S02]  /*2c20*/  CS2R R46, SRZ ;  /* 0x00000000002e7805 */ /* 0x000fe4000001ff00 */
        /* <DEDUP_REMOVED lines=15> */
[----:B------:R-:W-:Y:S02]  /*2d20*/  LOP3.LUT R5, R5, 0x90, R8, 0xf8, !PT ;  /* 0x0000009005057812 */ /* 0x000fe400078ef808 */
[----:B------:R-:W-:-:S02]  /*2d30*/  LOP3.LUT R23, R176, 0x1a, RZ, 0xfc, !PT ;  /* 0x0000001ab0177812 */ /* 0x000fc400078efcff */
[C---:B------:R-:W-:Y:S02]  /*2d40*/  LOP3.LUT R22, R176.reuse, 0x18, RZ, 0xfc, !PT ;  /* 0x00000018b0167812 */ /* 0x040fe400078efcff */
[C---:B------:R-:W-:Y:S01]  /*2d50*/  LOP3.LUT R21, R176.reuse, 0x16, RZ, 0xfc, !PT ;  /* 0x00000016b0157812 */ /* 0x040fe200078efcff */
[-C--:B------:R-:W-:Y:S01]  /*2d60*/  IMAD R23, R23, R7.reuse, RZ ;  /* 0x0000000717177224 */ /* 0x080fe200078e02ff */
[----:B------:R-:W-:Y:S01]  /*2d70*/  LOP3.LUT R19, R176, 0x12, RZ, 0xfc, !PT ;  /* 0x00000012b0137812 */ /* 0x000fe200078efcff */
[-C--:B------:R-:W-:Y:S01]  /*2d80*/  IMAD R22, R22, R7.reuse, RZ ;  /* 0x0000000716167224 */ /* 0x080fe200078e02ff */
[C---:B------:R-:W-:Y:S01]  /*2d90*/  LOP3.LUT R17, R176.reuse, 0xc, RZ, 0xfc, !PT ;  /* 0x0000000cb0117812 */ /* 0x040fe200078efcff */
[-C--:B------:R-:W-:Y:S01]  /*2da0*/  IMAD R21, R21, R7.reuse, RZ ;  /* 0x0000000715157224 */ /* 0x080fe200078e02ff */
[C---:B------:R-:W-:Y:S01]  /*2db0*/  LOP3.LUT R15, R176.reuse, 0x8, RZ, 0xfc, !PT ;  /* 0x00000008b00f7812 */ /* 0x040fe200078efcff */
[-C--:B------:R-:W-:Y:S01]  /*2dc0*/  IMAD R19, R19, R7.reuse, RZ ;  /* 0x0000000713137224 */ /* 0x080fe200078e02ff */
[----:B------:R-:W-:Y:S01]  /*2dd0*/  LOP3.LUT R13, R176, 0x4, RZ, 0xfc, !PT ;  /* 0x00000004b00d7812 */ /* 0x000fe200078efcff */
[-C--:B------:R-:W-:Y:S01]  /*2de0*/  IMAD R17, R17, R7.reuse, RZ ;  /* 0x0000000711117224 */ /* 0x080fe200078e02ff */
[----:B------:R-:W-:Y:S01]  /*2df0*/  IADD3.X R132, R132, UR15, RZ, P0, !PT ;  /* 0x0000000f84847c10 */ /* 0x000fe200087fe4ff */
[-C--:B------:R-:W-:Y:S01]  /*2e00*/  IMAD R15, R15, R7.reuse, RZ ;  /* 0x000000070f0f7224 */ /* 0x080fe200078e02ff */
[----:B------:R-:W-:Y:S01]  /*2e10*/  IADD3.X R128, R128, UR15, RZ, P6, !PT ;  /* 0x0000000f80807c10 */ /* 0x000fe2000b7fe4ff */
[-C--:B------:R-:W-:Y:S01]  /*2e20*/  IMAD R13, R13, R7.reuse, RZ ;  /* 0x000000070d0d7224 */ /* 0x080fe200078e02ff */
[----:B------:R-:W-:Y:S01]  /*2e30*/  IADD3.X R124, R124, UR15, RZ, P5, !PT ;  /* 0x0000000f7c7c7c10 */ /* 0x000fe2000affe4ff */
[----:B------:R-:W-:Y:S01]  /*2e40*/  IMAD R7, R176, R7, RZ ;  /* 0x00000007b0077224 */ /* 0x000fe200078e02ff */
[----:B------:R-:W-:-:S02]  /*2e50*/  IADD3.X R120, R120, UR15, RZ, P4, !PT ;  /* 0x0000000f78787c10 */ /* 0x000fc4000a7fe4ff */
[----:B------:R-:W-:Y:S02]  /*2e60*/  IADD3.X R116, R116, UR15, RZ, P3, !PT ;  /* 0x0000000f74747c10 */ /* 0x000fe40009ffe4ff */
[----:B------:R-:W-:Y:S02]  /*2e70*/  IADD3.X R112, R112, UR15, RZ, P2, !PT ;  /* 0x0000000f70707c10 */ /* 0x000fe400097fe4ff */
[----:B------:R-:W-:Y:S02]  /*2e80*/  IADD3.X R108, R108, UR15, RZ, P1, !PT ;  /* 0x0000000f6c6c7c10 */ /* 0x000fe40008ffe4ff */
        /* <DEDUP_REMOVED lines=17> */
[----:B------:R-:W-:Y:S01]  /*2fa0*/  IADD3 R106, P1, R92, UR12, RZ ;  /* 0x0000000c5c6a7c10 */ /* 0x000fe2000ff3e0ff */
[----:B------:R-:W-:Y:S01]  /*2fb0*/  USHF.L.U32 UR12, UR5, 0x5, URZ ;  /* 0x00000005050c7899 */ /* 0x000fe2000800063f */
[----:B------:R-:W-:Y:S02]  /*2fc0*/  LOP3.LUT R8, R5, R176, RZ, 0xfc, !PT ;  /* 0x000000b005087212 */ /* 0x000fe400078efcff */
[----:B------:R-:W-:Y:S02]  /*2fd0*/  IADD3.X R104, R104, UR15, RZ, P0, !PT ;  /* 0x0000000f68687c10 */ /* 0x000fe400087fe4ff */
[----:B------:R-:W-:-:S02]  /*2fe0*/  IADD3.X R102, R102, UR15, RZ, P6, !PT ;  /* 0x0000000f66667c10 */ /* 0x000fc4000b7fe4ff */
[----:B------:R-:W-:Y:S02]  /*2ff0*/  IADD3.X R100, R100, UR15, RZ, P5, !PT ;  /* 0x0000000f64647c10 */ /* 0x000fe4000affe4ff */
[----:B------:R-:W-:Y:S02]  /*3000*/  IADD3.X R98, R98, UR15, RZ, P4, !PT ;  /* 0x0000000f62627c10 */ /* 0x000fe4000a7fe4ff */
[----:B------:R-:W-:Y:S02]  /*3010*/  IADD3.X R96, R96, UR15, RZ, P3, !PT ;  /* 0x0000000f60607c10 */ /* 0x000fe40009ffe4ff */
[----:B------:R-:W-:Y:S02]  /*3020*/  IADD3.X R94, R94, UR15, RZ, P2, !PT ;  /* 0x0000000f5e5e7c10 */ /* 0x000fe400097fe4ff */
[----:B------:R-:W-:Y:S02]  /*3030*/  LEA.HI.X.SX32 R92, R92, UR13, 0x1, P1 ;  /* 0x0000000d5c5c7c11 */ /* 0x000fe400088f0eff */
[----:B------:R-:W-:-:S02]  /*3040*/  SHF.R.S32.HI R5, RZ, 0x1f, R89 ;  /* 0x0000001fff057819 */ /* 0x000fc40000011459 */
[----:B------:R-:W-:-:S07]  /*3050*/  LOP3.LUT R4, R8, 0x10, RZ, 0x3c, !PT ;  /* 0x0000001008047812 */ /* 0x000fce00078e3cff */
.L_x_1:
[C---:B------:R-:W-:Y:S02]  /*3060*/  LOP3.LUT R99, R176.reuse, 0x2, RZ, 0xfc, !PT ;  /* 0x00000002b0637812 */ /* 0x040fe400078efcff */
[C---:B------:R-:W-:Y:S02]  /*3070*/  LOP3.LUT R101, R176.reuse, 0x4, RZ, 0xfc, !PT ;  /* 0x00000004b0657812 */ /* 0x040fe400078efcff */
[----:B------:R-:W-:Y:S02]  /*3080*/  IADD3 R216, P3, R7, R106, RZ ;  /* 0x0000006a07d87210 */ /* 0x000fe40007f7e0ff */
[----:B------:R-:W-:Y:S02]  /*3090*/  ISETP.GE.AND P1, PT, R99, UR9, PT ;  /* 0x0000000963007c0c */ /* 0x000fe4000bf26270 */
[C---:B------:R-:W-:Y:S02]  /*30a0*/  ISETP.GE.AND P0, PT, R176.reuse, UR9, PT ;  /* 0x00000009b0007c0c */ /* 0x040fe4000bf06270 */
[----:B------:R-:W-:-:S02]  /*30b0*/  LOP3.LUT R99, R176, 0x6, RZ, 0xfc, !PT ;  /* 0x00000006b0637812 */ /* 0x000fc400078efcff */
[----:B------:R-:W-:Y:S02]  /*30c0*/  ISETP.GE.AND P2, PT, R101, UR9, PT ;  /* 0x0000000965007c0c */ /* 0x000fe4000bf46270 */
[----:B------:R-:W-:Y:S02]  /*30d0*/  LEA.HI.X.SX32 R217, R7, R92, 0x1, P3 ;  /* 0x0000005c07d97211 */ /* 0x000fe400018f0eff */
[----:B------:R-:W-:Y:S02]  /*30e0*/  LOP3.LUT R101, R176, 0x8, RZ, 0xfc, !PT ;  /* 0x00000008b0657812 */ /* 0x000fe400078efcff */
[----:B------:R-:W-:Y:S02]  /*30f0*/  IADD3 R212, P3, R12, R106, RZ ;  /* 0x0000006a0cd47210 */ /* 0x000fe40007f7e0ff */
[----:B------:R-:W-:Y:S02]  /*3100*/  ISETP.GE.AND P6, PT, R99, UR9, PT ;  /* 0x0000000963007c0c */ /* 0x000fe4000bfc6270 */
[----:B------:R-:W-:-:S02]  /*3110*/  LOP3.LUT R99, R176, 0xa, RZ, 0xfc, !PT ;  /* 0x0000000ab0637812 */ /* 0x000fc400078efcff */
[----:B------:R-:W-:Y:S02]  /*3120*/  ISETP.GE.AND P5, PT, R101, UR9, PT ;  /* 0x0000000965007c0c */ /* 0x000fe4000bfa6270 */
[----:B------:R-:W-:Y:S02]  /*3130*/  LEA.HI.X.SX32 R213, R12, R92, 0x1, P3 ;  /* 0x0000005c0cd57211 */ /* 0x000fe400018f0eff */
[----:B------:R-:W-:Y:S02]  /*3140*/  PRMT R101, RZ, 0x7610, R101 ;  /* 0x00007610ff657816 */ /* 0x000fe40000000065 */
[----:B------:R-:W-:Y:S02]  /*3150*/  IADD3 R214, P3, R13, R106, RZ ;  /* 0x0000006a0dd67210 */ /* 0x000fe40007f7e0ff */
[----:B------:R-:W-:Y:S02]  /*3160*/  ISETP.GE.AND P4, PT, R99, UR9, PT ;  /* 0x0000000963007c0c */ /* 0x000fe4000bf86270 */
[----:B------:R-:W-:Y:S01]  /*3170*/  LOP3.LUT R99, R176, 0xc, RZ, 0xfc, !PT ;  /* 0x0000000cb0637812 */ /* 0x000fe200078efcff */
[----:B------:R-:W2:Y:S01]  /*3180*/  @!P0 LDG.E.U8 R101, desc[UR10][R216.64] ;  /* 0x0000000ad8658981 */ /* 0x000ea2000c1e1100 */
[----:B------:R-:W-:-:S02]  /*3190*/  LEA.HI.X.SX32 R215, R13, R92, 0x1, P3 ;  /* 0x0000005c0dd77211 */ /* 0x000fc400018f0eff */
[----:B------:R-:W-:Y:S02]  /*31a0*/  PRMT R107, RZ, 0x7610, R107 ;  /* 0x00007610ff6b7816 */ /* 0x000fe4000000006b */
[----:B------:R-:W-:Y:S02]  /*31b0*/  IADD3 R218, P3, R14, R106, RZ ;  /* 0x0000006a0eda7210 */ /* 0x000fe40007f7e0ff */
[----:B------:R-:W-:Y:S02]  /*31c0*/  ISETP.GE.AND P0, PT, R99, UR9, PT ;  /* 0x0000000963007c0c */ /* 0x000fe4000bf06270 */
[----:B------:R-:W-:Y:S01]  /*31d0*/  LOP3.LUT R99, R176, 0x10, RZ, 0xfc, !PT ;  /* 0x00000010b0637812 */ /* 0x000fe200078efcff */
[----:B------:R0:W3:Y:S01]  /*31e0*/  @!P1 LDG.E.U8 R107, desc[UR10][R212.64] ;  /* 0x0000000ad46b9981 */ /* 0x0000e2000c1e1100 */
[----:B------:R-:W-:Y:S02]  /*31f0*/  PRMT R111, RZ, 0x7610, R111 ;  /* 0x00007610ff6f7816 */ /* 0x000fe4000000006f */
[----:B------:R-:W-:-:S02]  /*3200*/  LEA.HI.X.SX32 R219, R14, R92, 0x1, P3 ;  /* 0x0000005c0edb7211 */ /* 0x000fc400018f0eff */
[----:B------:R-:W-:Y:S02]  /*3210*/  ISETP.GE.AND P1, PT, R99, UR9, PT ;  /* 0x0000000963007c0c */ /* 0x000fe4000bf26270 */
[----:B------:R-:W-:Y:S01]  /*3220*/  PRMT R99, RZ, 0x7610, R99 ;  /* 0x00007610ff637816 */ /* 0x000fe20000000063 */
[----:B------:R-:W4:Y:S01]  /*3230*/  @!P6 LDG.E.U8 R111, desc[UR10][R218.64] ;  /* 0x0000000ada6fe981 */ /* 0x000f22000c1e1100 */
[----:B------:R-:W-:Y:S02]  /*3240*/  LOP3.LUT R103, R176, 0x12, RZ, 0xfc, !PT ;  /* 0x00000012b0677812 */ /* 0x000fe400078efcff */
[CC--:B0-----:R-:W-:Y:S02]  /*3250*/  IADD3 R212, P6, R16.reuse, R106.reuse, RZ ;  /* 0x0000006a10d47210 */ /* 0x0c1fe40007fde0ff */
[----:B------:R0:W5:Y:S01]  /*3260*/  @!P2 LDG.E.U8 R99, desc[UR10][R214.64] ;  /* 0x0000000ad663a981 */ /* 0x000162000c1e1100 */
[----:B------:R-:W-:Y:S02]  /*3270*/  IADD3 R216, P3, R15, R106, RZ ;  /* 0x0000006a0fd87210 */ /* 0x000fe40007f7e0ff */
[----:B------:R-:W-:-:S02]  /*3280*/  LEA.HI.X.SX32 R213, R16, R92, 0x1, P6 ;  /* 0x0000005c10d57211 */ /* 0x000fc400030f0eff */
[----:B------:R-:W-:Y:S02]  /*3290*/  ISETP.GE.AND P2, PT, R103, UR9, PT ;  /* 0x0000000967007c0c */ /* 0x000fe4000bf46270 */
[----:B------:R-:W-:Y:S02]  /*32a0*/  LOP3.LUT R105, R176, 0x14, RZ, 0xfc, !PT ;  /* 0x00000014b0697812 */ /* 0x000fe400078efcff */
[----:B0-----:R-:W-:Y:S02]  /*32b0*/  IADD3 R214, P6, R17, R106, RZ ;  /* 0x0000006a11d67210 */ /* 0x001fe40007fde0ff */
[----:B------:R-:W-:Y:S02]  /*32c0*/  PRMT R103, RZ, 0x7610, R103 ;  /* 0x00007610ff677816 */ /* 0x000fe40000000067 */
[-C--:B------:R-:W-:Y:S02]  /*32d0*/  LEA.HI.X.SX32 R217, R15, R92.reuse, 0x1, P3 ;  /* 0x0000005c0fd97211 */ /* 0x080fe400018f0eff */
[----:B------:R-:W-:-:S02]  /*32e0*/  LEA.HI.X.SX32 R215, R17, R92, 0x1, P6 ;  /* 0x0000005c11d77211 */ /* 0x000fc400030f0eff */
[----:B------:R-:W-:Y:S01]  /*32f0*/  IADD3 R218, P6, R9, R106, RZ ;  /* 0x0000006a09da7210 */ /* 0x000fe20007fde0ff */
[----:B------:R0:W5:Y:S01]  /*3300*/  @!P5 LDG.E.U8 R103, desc[UR10][R216.64] ;  /* 0x0000000ad867d981 */ /* 0x000162000c1e1100 */
[----:B------:R-:W-:Y:S02]  /*3310*/  ISETP.GE.AND P3, PT, R105, UR9, PT ;  /* 0x0000000969007c0c */ /* 0x000fe4000bf66270 */
[----:B------:R-:W-:Y:S02]  /*3320*/  PRMT R105, RZ, 0x7610, R105 ;  /* 0x00007610ff697816 */ /* 0x000fe40000000069 */
[----:B------:R-:W-:Y:S02]  /*3330*/  LEA.HI.X.SX32 R219, R9, R92, 0x1, P6 ;  /* 0x0000005c09db7211 */ /* 0x000fe400030f0eff */
[----:B------:R-:W-:Y:S02]  /*3340*/  LOP3.LUT R113, R176, 0x16, RZ, 0xfc, !PT ;  /* 0x00000016b0717812 */ /* 0x000fe400078efcff */
[----:B------:R-:W-:Y:S01]  /*3350*/  PRMT R109, RZ, 0x7610, R109 ;  /* 0x00007610ff6d7816 */ /* 0x000fe2000000006d */
[----:B------:R1:W5:Y:S01]  /*3360*/  @!P4 LDG.E.U8 R105, desc[UR10][R212.64] ;  /* 0x0000000ad469c981 */ /* 0x000362000c1e1100 */
[----:B0-----:R-:W-:-:S02]  /*3370*/  IADD3 R216, P6, R18, R106, RZ ;  /* 0x0000006a12d87210 */ /* 0x001fc40007fde0ff */
[----:B------:R-:W-:Y:S02]  /*3380*/  PRMT R115, RZ, 0x7610, R115 ;  /* 0x00007610ff737816 */ /* 0x000fe40000000073 */
[----:B------:R-:W-:Y:S01]  /*3390*/  ISETP.GE.AND P5, PT, R172, UR9, PT ;  /* 0x00000009ac007c0c */ /* 0x000fe2000bfa6270 */
[----:B------:R0:W5:Y:S01]  /*33a0*/  @!P0 LDG.E.U8 R109, desc[UR10][R214.64] ;  /* 0x0000000ad66d8981 */ /* 0x000162000c1e1100 */
[----:B------:R-:W-:Y:S02]  /*33b0*/  LEA.HI.X.SX32 R217, R18, R92, 0x1, P6 ;  /* 0x0000005c12d97211 */ /* 0x000fe400030f0eff */
[----:B------:R-:W-:Y:S02]  /*33c0*/  ISETP.GE.AND P4, PT, R113, UR9, PT ;  /* 0x0000000971007c0c */ /* 0x000fe4000bf86270 */
[----:B------:R-:W-:Y:S01]  /*33d0*/  LOP3.LUT R113, R176, 0x18, RZ, 0xfc, !PT ;  /* 0x00000018b0717812 */ /* 0x000fe200078efcff */
[----:B------:R-:W5:Y:S01]  /*33e0*/  @!P1 LDG.E.U8 R115, desc[UR10][R216.64] ;  /* 0x0000000ad8739981 */ /* 0x000f62000c1e1100 */
[----:B-1----:R-:W-:-:S02]  /*33f0*/  IADD3 R212, P6, R19, R106, RZ ;  /* 0x0000006a13d47210 */ /* 0x002fc40007fde0ff */
[----:B------:R-:W-:Y:S02]  /*3400*/  ISETP.GE.AND P0, PT, R113, UR9, PT ;  /* 0x0000000971007c0c */ /* 0x000fe4000bf06270 */
[C---:B0-----:R-:W-:Y:S02]  /*3410*/  IADD3 R214, P1, R20.reuse, R106, RZ ;  /* 0x0000006a14d67210 */ /* 0x041fe40007f3e0ff */
[----:B------:R-:W-:Y:S02]  /*3420*/  PRMT R113, RZ, 0x7610, R113 ;  /* 0x00007610ff717816 */ /* 0x000fe40000000071 */
[----:B------:R-:W-:Y:S02]  /*3430*/  PRMT R119, RZ, 0x7610, R119 ;  /* 0x00007610ff777816 */ /* 0x000fe40000000077 */
[-C--:B------:R-:W-:Y:S02]  /*3440*/  LEA.HI.X.SX32 R213, R19, R92.reuse, 0x1, P6 ;  /* 0x0000005c13d57211 */ /* 0x080fe400030f0eff */
[----:B------:R-:W-:Y:S01]  /*3450*/  LEA.HI.X.SX32 R215, R20, R92, 0x1, P1 ;  /* 0x0000005c14d77211 */ /* 0x000fe200008f0eff */
[----:B------:R0:W5:Y:S01]  /*3460*/  @!P5 LDG.E.U8 R113, desc[UR10][R218.64] ;  /* 0x0000000ada71d981 */ /* 0x000162000c1e1100 */
[----:B------:R-:W-:-:S02]  /*3470*/  LOP3.LUT R117, R176, 0x1a, RZ, 0xfc, !PT ;  /* 0x0000001ab0757812 */ /* 0x000fc400078efcff */
[----:B------:R-:W-:Y:S01]  /*3480*/  IADD3 R220, P1, R21, R106, RZ ;  /* 0x0000006a15dc7210 */ /* 0x000fe20007f3e0ff */
[----:B------:R1:W5:Y:S01]  /*3490*/  @!P2 LDG.E.U8 R119, desc[UR10][R212.64] ;  /* 0x0000000ad477a981 */ /* 0x000362000c1e1100 */
[----:B------:R-:W-:Y:S02]  /*34a0*/  LOP3.LUT R121, R0, 0x1f, RZ, 0xc0, !PT ;  /* 0x0000001f00797812 */ /* 0x000fe400078ec0ff */
[----:B------:R-:W-:Y:S02]  /*34b0*/  ISETP.GE.AND P5, PT, R117, UR9, PT ;  /* 0x0000000975007c0c */ /* 0x000fe4000bfa6270 */
[----:B------:R-:W-:Y:S02]  /*34c0*/  LEA.HI.X.SX32 R221, R21, R92, 0x1, P1 ;  /* 0x0000005c15dd7211 */ /* 0x000fe400008f0eff */
[----:B0-----:R-:W-:Y:S02]  /*34d0*/  IADD3 R218, P2, R22, R106, RZ ;  /* 0x0000006a16da7210 */ /* 0x001fe40007f5e0ff */
[----:B------:R-:W-:-:S02]  /*34e0*/  LOP3.LUT R117, R176, 0x1c, RZ, 0xfc, !PT ;  /* 0x0000001cb0757812 */ /* 0x000fc400078efcff */
[----:B------:R-:W-:Y:S02]  /*34f0*/  ISETP.GE.AND P1, PT, R121, UR9, PT ;  /* 0x0000000979007c0c */ /* 0x000fe4000bf26270 */
[----:B------:R-:W-:Y:S02]  /*3500*/  PRMT R121, RZ, 0x7610, R121 ;  /* 0x00007610ff797816 */ /* 0x000fe40000000079 */
[----:B------:R-:W-:Y:S02]  /*3510*/  LEA.HI.X.SX32 R219, R22, R92, 0x1, P2 ;  /* 0x0000005c16db7211 */ /* 0x000fe400010f0eff */
[----:B------:R-:W-:Y:S02]  /*3520*/  ISETP.GE.AND P6, PT, R117, UR9, PT ;  /* 0x0000000975007c0c */ /* 0x000fe4000bfc6270 */
[----:B------:R-:W-:Y:S01]  /*3530*/  PRMT R117, RZ, 0x7610, R117 ;  /* 0x00007610ff757816 */ /* 0x000fe20000000075 */
[----:B------:R-:W5:Y:S01]  /*3540*/  @!P0 LDG.E.U8 R121, desc[UR10][R218.64] ;  /* 0x0000000ada798981 */ /* 0x000f62000c1e1100 */
[----:B-1----:R-:W-:-:S02]  /*3550*/  IADD3 R212, P2, R23, R106, RZ ;  /* 0x0000006a17d47210 */ /* 0x002fc40007f5e0ff */
[----:B------:R-:W-:Y:S02]  /*3560*/  ISETP.GE.AND P0, PT, R174, UR9, PT ;  /* 0x00000009ae007c0c */ /* 0x000fe4000bf06270 */
[----:B------:R0:W5:Y:S01]  /*3570*/  @!P3 LDG.E.U8 R117, desc[UR10][R214.64] ;  /* 0x0000000ad675b981 */ /* 0x000162000c1e1100 */
[----:B------:R-:W-:Y:S02]  /*3580*/  LEA.HI.X.SX32 R213, R23, R92, 0x1, P2 ;  /* 0x0000005c17d57211 */ /* 0x000fe400010f0eff */
[-C--:B------:R-:W-:Y:S02]  /*3590*/  IADD3 R216, P2, R10, R106.reuse, RZ ;  /* 0x0000006a0ad87210 */ /* 0x080fe40007f5e0ff */
[----:B------:R-:W-:Y:S02]  /*35a0*/  PRMT R123, RZ, 0x7610, R123 ;  /* 0x00007610ff7b7816 */ /* 0x000fe4000000007b */
[----:B------:R-:W-:Y:S02]  /*35b0*/  PRMT R125, RZ, 0x7610, R125 ;  /* 0x00007610ff7d7816 */ /* 0x000fe4000000007d */
[----:B0-----:R-:W-:-:S02]  /*35c0*/  IADD3 R214, P3, R88, R106, RZ ;  /* 0x0000006a58d67210 */ /* 0x001fc40007f7e0ff */
[----:B------:R0:W5:Y:S01]  /*35d0*/  @!P4 LDG.E.U8 R123, desc[UR10][R220.64] ;  /* 0x0000000adc7bc981 */ /* 0x000162000c1e1100 */
[----:B------:R-:W-:Y:S02]  /*35e0*/  PRMT R127, RZ, 0x7610, R127 ;  /* 0x00007610ff7f7816 */ /* 0x000fe4000000007f */
[----:B------:R-:W-:Y:S01]  /*35f0*/  PRMT R129, RZ, 0x7610, R129 ;  /* 0x00007610ff817816 */ /* 0x000fe20000000081 */
[----:B------:R1:W5:Y:S01]  /*3600*/  @!P5 LDG.E.U8 R125, desc[UR10][R212.64] ;  /* 0x0000000ad47dd981 */ /* 0x000362000c1e1100 */
[-C--:B------:R-:W-:Y:S02]  /*3610*/  LEA.HI.X.SX32 R215, R88, R92.reuse, 0x1, P3 ;  /* 0x0000005c58d77211 */ /* 0x080fe400018f0eff */
[----:B------:R-:W-:-:S03]  /*3620*/  LEA.HI.X.SX32 R217, R10, R92, 0x1, P2 ;  /* 0x0000005c0ad97211 */ /* 0x000fc600010f0eff */
[----:B------:R1:W5:Y:S04]  /*3630*/  @!P6 LDG.E.U8 R127, desc[UR10][R214.64] ;  /* 0x0000000ad67fe981 */ /* 0x000368000c1e1100 */
[----:B------:R1:W5:Y:S01]  /*3640*/  @!P0 LDG.E.U8 R129, desc[UR10][R216.64] ;  /* 0x0000000ad8818981 */ /* 0x000362000c1e1100 */
[----:B------:R-:W-:Y:S01]  /*3650*/  BAR.SYNC.DEFER_BLOCKING 0x0 ;  /* 0x0000000000007b1d */ /* 0x000fe20000010000 */
[C---:B------:R-:W-:Y:S02]  /*3660*/  IADD3 RZ, P2, R89.reuse, R192, RZ ;  /* 0x000000c059ff7210 */ /* 0x040fe40007f5e0ff */
[C---:B------:R-:W-:Y:S01]  /*3670*/  IADD3 RZ, P0, R89.reuse, R188, RZ ;  /* 0x000000bc59ff7210 */ /* 0x040fe20007f1e0ff */
[----:B0-----:R-:W-:Y:S01]  /*3680*/  IMAD.IADD R220, R89, 0x1, R188 ;  /* 0x0000000159dc7824 */ /* 0x001fe200078e02bc */
[----:B------:R-:W-:Y:S01]  /*3690*/  PRMT R131, RZ, 0x7610, R131 ;  /* 0x00007610ff837816 */ /* 0x000fe20000000083 */
[----:B------:R-:W-:Y:S01]  /*36a0*/  IMAD.X R219, R5, 0x1, R230, P2 ;  /* 0x0000000105db7824 */ /* 0x000fe200010e06e6 */
[----:B------:R-:W-:Y:S01]  /*36b0*/  IADD3 RZ, P3, R89, R186, RZ ;  /* 0x000000ba59ff7210 */ /* 0x000fe20007f7e0ff */
[----:B------:R-:W-:Y:S01]  /*36c0*/  IMAD.X R221, R5, 0x1, R226, P0 ;  /* 0x0000000105dd7824 */ /* 0x000fe200000e06e2 */
[----:B------:R-:W-:-:S02]  /*36d0*/  IADD3 RZ, P2, R89, R184, RZ ;  /* 0x000000b859ff7210 */ /* 0x000fc40007f5e0ff */
[C---:B------:R-:W-:Y:S01]  /*36e0*/  IADD3 RZ, P0, R89.reuse, R182, RZ ;  /* 0x000000b659ff7210 */ /* 0x040fe20007f1e0ff */
[----:B------:R-:W-:Y:S01]  /*36f0*/  IMAD.IADD R218, R89, 0x1, R192 ;  /* 0x0000000159da7824 */ /* 0x000fe200078e02c0 */
[----:B------:R-:W-:Y:S01]  /*3700*/  PRMT R240, RZ, 0x7610, R240 ;  /* 0x00007610fff07816 */ /* 0x000fe200000000f0 */
[C---:B-1----:R-:W-:Y:S01]  /*3710*/  IMAD.X R213, R5.reuse, 0x1, R210, P3 ;  /* 0x0000000105d57824 */ /* 0x042fe200018e06d2 */
[----:B------:R-:W-:Y:S01]  /*3720*/  PRMT R244, RZ, 0x7610, R244 ;  /* 0x00007610fff47816 */ /* 0x000fe200000000f4 */
[C---:B------:R-:W-:Y:S01]  /*3730*/  IMAD.X R215, R5.reuse, 0x1, R206, P2 ;  /* 0x0000000105d77824 */ /* 0x040fe200010e06ce */
[----:B------:R-:W-:Y:S01]  /*3740*/  PRMT R133, RZ, 0x7610, R133 ;  /* 0x00007610ff857816 */ /* 0x000fe20000000085 */
[----:B------:R-:W-:Y:S01]  /*3750*/  IMAD.X R217, R5, 0x1, R202, P0 ;  /* 0x0000000105d97824 */ /* 0x000fe200000e06ca */
[----:B------:R-:W-:Y:S01]  /*3760*/  PRMT R242, RZ, 0x7610, R242 ;  /* 0x00007610fff27816 */ /* 0x000fe200000000f2 */
[C---:B------:R-:W-:Y:S01]  /*3770*/  IMAD.IADD R212, R89.reuse, 0x1, R186 ;  /* 0x0000000159d47824 */ /* 0x040fe200078e02ba */
[C---:B------:R-:W-:Y:S01]  /*3780*/  IADD3 RZ, P0, R89.reuse, R178, RZ ;  /* 0x000000b259ff7210 */ /* 0x040fe20007f1e0ff */
[C---:B------:R-:W-:Y:S01]  /*3790*/  IMAD.IADD R214, R89.reuse, 0x1, R184 ;  /* 0x0000000159d67824 */ /* 0x040fe200078e02b8 */
[C---:B------:R-:W-:Y:S01]  /*37a0*/  IADD3 R222, P3, R89.reuse, R204, RZ ;  /* 0x000000cc59de7210 */ /* 0x040fe20007f7e0ff */
[----:B------:R0:W5:Y:S01]  /*37b0*/  @!P1 LDG.E.U8 R131, desc[UR10][R220.64] ;  /* 0x0000000adc839981 */ /* 0x000162000c1e1100 */
[----:B------:R-:W-:Y:S01]  /*37c0*/  IMAD.IADD R216, R89, 0x1, R182 ;  /* 0x0000000159d87824 */ /* 0x000fe200078e02b6 */
[----:B------:R-:W-:-:S02]  /*37d0*/  PRMT R248, RZ, 0x7610, R248 ;  /* 0x00007610fff87816 */ /* 0x000fc400000000f8 */
[----:B------:R1:W5:Y:S01]  /*37e0*/  @!P1 LDG.E.U8 R240, desc[UR10][R218.64] ;  /* 0x0000000adaf09981 */ /* 0x000362000c1e1100 */
[----:B------:R-:W-:Y:S01]  /*37f0*/  PRMT R246, RZ, 0x7610, R246 ;  /* 0x00007610fff67816 */ /* 0x000fe200000000f6 */
[----:B------:R-:W-:Y:S01]  /*3800*/  IMAD.X R223, R5, 0x1, R168, P3 ;  /* 0x0000000105df7824 */ /* 0x000fe200018e06a8 */
[----:B------:R-:W-:Y:S01]  /*3810*/  PRMT R135, RZ, 0x7610, R135 ;  /* 0x00007610ff877816 */ /* 0x000fe20000000087 */
[----:B------:R1:W5:Y:S01]  /*3820*/  @!P1 LDG.E.U8 R244, desc[UR10][R212.64] ;  /* 0x0000000ad4f49981 */ /* 0x000362000c1e1100 */
[----:B0-----:R-:W-:-:S03]  /*3830*/  IADD3 R220, P2, R89, R200, RZ ;  /* 0x000000c859dc7210 */ /* 0x001fc60007f5e0ff */
[----:B------:R0:W5:Y:S01]  /*3840*/  @!P1 LDG.E.U8 R133, desc[UR10][R214.64] ;  /* 0x0000000ad6859981 */ /* 0x000162000c1e1100 */
[----:B-1----:R-:W-:-:S03]  /*3850*/  IMAD.X R219, R5, 0x1, R194, P0 ;  /* 0x0000000105db7824 */ /* 0x002fc600000e06c2 */
[----:B------:R1:W5:Y:S01]  /*3860*/  @!P1 LDG.E.U8 R242, desc[UR10][R216.64] ;  /* 0x0000000ad8f29981 */ /* 0x000362000c1e1100 */
[----:B------:R-:W-:Y:S01]  /*3870*/  IMAD.X R221, R5, 0x1, R238, P2 ;  /* 0x0000000105dd7824 */ /* 0x000fe200010e06ee */
[C---:B------:R-:W-:Y:S01]  /*3880*/  IADD3 R212, P0, R89.reuse, R208, RZ ;  /* 0x000000d059d47210 */ /* 0x040fe20007f1e0ff */
[C---:B------:R-:W-:Y:S01]  /*3890*/  IMAD.IADD R218, R89.reuse, 0x1, R178 ;  /* 0x0000000159da7824 */ /* 0x040fe200078e02b2 */
[----:B------:R1:W5:Y:S01]  /*38a0*/  @!P1 LDG.E.U8 R135, desc[UR10][R222.64] ;  /* 0x0000000ade879981 */ /* 0x000362000c1e1100 */
[C---:B0-----:R-:W-:Y:S02]  /*38b0*/  IADD3 R214, P2, R89.reuse, R224, RZ ;  /* 0x000000e059d67210 */ /* 0x041fe40007f5e0ff */
[----:B-1----:R-:W-:Y:S01]  /*38c0*/  IADD3 R216, P3, R89, R228, RZ ;  /* 0x000000e459d87210 */ /* 0x002fe20007f7e0ff */
[----:B------:R0:W5:Y:S01]  /*38d0*/  @!P1 LDG.E.U8 R248, desc[UR10][R218.64] ;  /* 0x0000000adaf89981 */ /* 0x000162000c1e1100 */
[----:B------:R-:W-:Y:S01]  /*38e0*/  PRMT R252, RZ, 0x7610, R252 ;  /* 0x00007610fffc7816 */ /* 0x000fe200000000fc */
[C---:B------:R-:W-:Y:S01]  /*38f0*/  IMAD.X R213, R5.reuse, 0x1, R164, P0 ;  /* 0x0000000105d57824 */ /* 0x040fe200000e06a4 */
[----:B------:R-:W-:Y:S01]  /*3900*/  PRMT R137, RZ, 0x7610, R137 ;  /* 0x00007610ff897816 */ /* 0x000fe20000000089 */
[----:B------:R1:W5:Y:S01]  /*3910*/  @!P1 LDG.E.U8 R246, desc[UR10][R220.64] ;  /* 0x0000000adcf69981 */ /* 0x000362000c1e1100 */
[C---:B------:R-:W-:Y:S01]  /*3920*/  IMAD.X R215, R5.reuse, 0x1, R160, P2 ;  /* 0x0000000105d77824 */ /* 0x040fe200010e06a0 */
[----:B------:R-:W-:Y:S01]  /*3930*/  PRMT R250, RZ, 0x7610, R250 ;  /* 0x00007610fffa7816 */ /* 0x000fe200000000fa */
[----:B------:R-:W-:Y:S01]  /*3940*/  IMAD.X R217, R5, 0x1, R156, P3 ;  /* 0x0000000105d97824 */ /* 0x000fe200018e069c */
[C---:B------:R-:W-:Y:S01]  /*3950*/  IADD3 R222, P3, R89.reuse, R170, RZ ;  /* 0x000000aa59de7210 */ /* 0x040fe20007f7e0ff */
[----:B------:R1:W5:Y:S01]  /*3960*/  @!P1 LDG.E.U8 R252, desc[UR10][R212.64] ;  /* 0x0000000ad4fc9981 */ /* 0x000362000c1e1100 */
[----:B0-----:R-:W-:-:S02]  /*3970*/  IADD3 R218, P0, R89, R232, RZ ;  /* 0x000000e859da7210 */ /* 0x001fc40007f1e0ff */
[----:B------:R-:W-:Y:S01]  /*3980*/  PRMT R173, RZ, 0x7610, R173 ;  /* 0x00007610ffad7816 */ /* 0x000fe200000000ad */
[----:B------:R0:W5:Y:S01]  /*3990*/  @!P1 LDG.E.U8 R137, desc[UR10][R214.64] ;  /* 0x0000000ad6899981 */ /* 0x000162000c1e1100 */
[----:B-1----:R-:W-:Y:S01]  /*39a0*/  IADD3 R220, P2, R89, R236, RZ ;  /* 0x000000ec59dc7210 */ /* 0x002fe20007f5e0ff */
[C---:B------:R-:W-:Y:S01]  /*39b0*/  IMAD.X R219, R5.reuse, 0x1, R152, P0 ;  /* 0x0000000105db7824 */ /* 0x040fe200000e0698 */
[----:B------:R-:W-:Y:S01]  /*39c0*/  PRMT R171, RZ, 0x7610, R171 ;  /* 0x00007610ffab7816 */ /* 0x000fe200000000ab */
[----:B------:R1:W5:Y:S01]  /*39d0*/  @!P1 LDG.E.U8 R250, desc[UR10][R216.64] ;  /* 0x0000000ad8fa9981 */ /* 0x000362000c1e1100 */
[----:B------:R-:W-:Y:S01]  /*39e0*/  PRMT R169, RZ, 0x7610, R169 ;  /* 0x00007610ffa97816 */ /* 0x000fe200000000a9 */
[----:B------:R-:W-:Y:S01]  /*39f0*/  IMAD.X R221, R5, 0x1, R148, P2 ;  /* 0x0000000105dd7824 */ /* 0x000fe200010e0694 */
[----:B------:R-:W-:Y:S01]  /*3a00*/  IADD3 R212, P0, R89, R166, RZ ;  /* 0x000000a659d47210 */ /* 0x000fe20007f1e0ff */
[----:B------:R-:W-:Y:S01]  /*3a10*/  IMAD.X R223, R5, 0x1, R144, P3 ;  /* 0x0000000105df7824 */ /* 0x000fe200018e0690 */
        /* <DEDUP_REMOVED lines=41> */
[C---:B------:R-:W-:Y:S02]  /*3cb0*/  IMAD.X R219, R5.reuse, 0x1, R104, P0 ;  /* 0x0000000105db7824 */ /* 0x040fe400000e0668 */
[----:B------:R1:W5:Y:S01]  /*3cc0*/  @!P1 LDG.E.U8 R151, desc[UR10][R216.64] ;  /* 0x0000000ad8979981 */ /* 0x000362000c1e1100 */
[----:B------:R-:W-:Y:S01]  /*3cd0*/  IMAD.X R221, R5, 0x1, R102, P2 ;  /* 0x0000000105dd7824 */ /* 0x000fe200010e0666 */
[----:B------:R-:W-:Y:S01]  /*3ce0*/  IADD3 R212, P0, R89, R118, RZ ;  /* 0x0000007659d47210 */ /* 0x000fe20007f1e0ff */
[----:B------:R-:W-:Y:S01]  /*3cf0*/  IMAD.X R223, R5, 0x1, R100, P3 ;  /* 0x0000000105df7824 */ /* 0x000fe200018e0664 */
[----:B------:R-:W-:Y:S01]  /*3d00*/  PRMT R147, RZ, 0x7610, R147 ;  /* 0x00007610ff937816 */ /* 0x000fe20000000093 */
[----:B------:R1:W5:Y:S01]  /*3d10*/  @!P1 LDG.E.U8 R149, desc[UR10][R218.64] ;  /* 0x0000000ada959981 */ /* 0x000362000c1e1100 */
[----:B0-----:R-:W-:-:S02]  /*3d20*/  IADD3 R214, P2, R89, R114, RZ ;  /* 0x0000007259d67210 */ /* 0x001fc40007f5e0ff */
[----:B-1----:R-:W-:Y:S01]  /*3d30*/  IADD3 R216, P3, R89, R110, RZ ;  /* 0x0000006e59d87210 */ /* 0x002fe20007f7e0ff */
[C---:B------:R-:W-:Y:S01]  /*3d40*/  IMAD.X R213, R5.reuse, 0x1, R98, P0 ;  /* 0x0000000105d57824 */ /* 0x040fe200000e0662 */
[----:B------:R-:W-:Y:S01]  /*3d50*/  PRMT R145, RZ, 0x7610, R145 ;  /* 0x00007610ff917816 */ /* 0x000fe20000000091 */
[----:B------:R-:W-:Y:S01]  /*3d60*/  IMAD.X R215, R5, 0x1, R96, P2 ;  /* 0x0000000105d77824 */ /* 0x000fe200010e0660 */
[----:B------:R-:W-:Y:S01]  /*3d70*/  IADD3 RZ, P2, R89, R180, RZ ;  /* 0x000000b459ff7210 */ /* 0x000fe20007f5e0ff */
[----:B------:R-:W-:Y:S01]  /*3d80*/  IMAD.X R217, R5, 0x1, R94, P3 ;  /* 0x0000000105d97824 */ /* 0x000fe200018e065e */
[C---:B------:R-:W-:Y:S01]  /*3d90*/  IADD3 RZ, P0, R89.reuse, R6, RZ ;  /* 0x0000000659ff7210 */ /* 0x040fe20007f1e0ff */
[----:B------:R0:W5:Y:S01]  /*3da0*/  @!P1 LDG.E.U8 R147, desc[UR10][R220.64] ;  /* 0x0000000adc939981 */ /* 0x000162000c1e1100 */
[----:B------:R-:W-:Y:S02]  /*3db0*/  IADD3 R218, P3, R89, R196, RZ ;  /* 0x000000c459da7210 */ /* 0x000fe40007f7e0ff */
[----:B------:R-:W-:Y:S01]  /*3dc0*/  PRMT R143, RZ, 0x7610, R143 ;  /* 0x00007610ff8f7816 */ /* 0x000fe2000000008f */
[----:B------:R1:W5:Y:S01]  /*3dd0*/  @!P1 LDG.E.U8 R145, desc[UR10][R222.64] ;  /* 0x0000000ade919981 */ /* 0x000362000c1e1100 */
[----:B------:R-:W-:Y:S01]  /*3de0*/  PRMT R139, RZ, 0x7610, R139 ;  /* 0x00007610ff8b7816 */ /* 0x000fe2000000008b */
[----:B------:R-:W-:Y:S01]  /*3df0*/  IMAD.X R219, R5, 0x1, R234, P3 ;  /* 0x0000000105db7824 */ /* 0x000fe200018e06ea */
[----:B------:R-:W-:-:S02]  /*3e00*/  PRMT R141, RZ, 0x7610, R141 ;  /* 0x00007610ff8d7816 */ /* 0x000fc4000000008d */
[----:B------:R-:W-:Y:S01]  /*3e10*/  PRMT R177, RZ, 0x7610, R177 ;  /* 0x00007610ffb17816 */ /* 0x000fe200000000b1 */
[----:B0-----:R-:W-:Y:S01]  /*3e20*/  IMAD.IADD R220, R89, 0x1, R180 ;  /* 0x0000000159dc7824 */ /* 0x001fe200078e02b4 */
[----:B------:R-:W-:Y:S01]  /*3e30*/  PRMT R175, RZ, 0x7610, R175 ;  /* 0x00007610ffaf7816 */ /* 0x000fe200000000af */
[----:B------:R-:W-:Y:S01]  /*3e40*/  IMAD.X R221, R5, 0x1, R198, P2 ;  /* 0x0000000105dd7824 */ /* 0x000fe200010e06c6 */
[----:B------:R-:W-:Y:S01]  /*3e50*/  PRMT R179, RZ, 0x7610, R179 ;  /* 0x00007610ffb37816 */ /* 0x000fe200000000b3 */
[----:B-1----:R-:W-:Y:S01]  /*3e60*/  IMAD.IADD R222, R89, 0x1, R6 ;  /* 0x0000000159de7824 */ /* 0x002fe200078e0206 */
[----:B------:R-:W5:Y:S01]  /*3e70*/  @!P1 LDG.E.U8 R143, desc[UR10][R212.64] ;  /* 0x0000000ad48f9981 */ /* 0x000f62000c1e1100 */
[----:B------:R-:W-:-:S03]  /*3e80*/  IMAD.X R223, R5, 0x1, R190, P0 ;  /* 0x0000000105df7824 */ /* 0x000fc600000e06be */
[----:B------:R-:W5:Y:S04]  /*3e90*/  @!P1 LDG.E.U8 R139, desc[UR10][R216.64] ;  /* 0x0000000ad88b9981 */ /* 0x000f68000c1e1100 */
[----:B------:R-:W5:Y:S04]  /*3ea0*/  @!P1 LDG.E.U8 R141, desc[UR10][R214.64] ;  /* 0x0000000ad68d9981 */ /* 0x000f68000c1e1100 */
[----:B------:R-:W5:Y:S04]  /*3eb0*/  @!P1 LDG.E.U8 R175, desc[UR10][R218.64] ;  /* 0x0000000adaaf9981 */ /* 0x000f68000c1e1100 */
[----:B------:R-:W5:Y:S04]  /*3ec0*/  @!P1 LDG.E.U8 R177, desc[UR10][R220.64] ;  /* 0x0000000adcb19981 */ /* 0x000f68000c1e1100 */
[----:B------:R-:W5:Y:S04]  /*3ed0*/  @!P1 LDG.E.U8 R179, desc[UR10][R222.64] ;  /* 0x0000000adeb39981 */ /* 0x000f68000c1e1100 */
[----:B--2---:R0:W-:Y:S04]  /*3ee0*/  STS.U8 [R8+UR8+0x1000], R101 ;  /* 0x0010006508007988 */ /* 0x0041e80008000008 */
[----:B---3--:R0:W-:Y:S04]  /*3ef0*/  STS.U8 [R8+UR8+0x1002], R107 ;  /* 0x0010026b08007988 */ /* 0x0081e80008000008 */
[----:B----4-:R0:W-:Y:S04]  /*3f00*/  STS.U8 [R8+UR8+0x1006], R111 ;  /* 0x0010066f08007988 */ /* 0x0101e80008000008 */
[----:B-----5:R0:W-:Y:S04]  /*3f10*/  STS.U8 [R8+UR8+0x1004], R99 ;  /* 0x0010046308007988 */ /* 0x0201e80008000008 */
[----:B------:R0:W-:Y:S04]  /*3f20*/  STS.U8 [R8+UR8+0x1008], R103 ;  /* 0x0010086708007988 */ /* 0x0001e80008000008 */
        /* <DEDUP_REMOVED lines=26> */
[----:B------:R0:W-:Y:S04]  /*40d0*/  STS.U8 [R95+UR8], R139 ;  /* 0x0000008b5f007988 */ /* 0x0001e80008000008 */
        /* <DEDUP_REMOVED lines=15> */
[----:B------:R0:W-:Y:S01]  /*41d0*/  STS.U8 [R90+UR8+0xf80], R179 ;  /* 0x000f80b35a007988 */ /* 0x0001e20008000008 */
[----:B------:R1:W-:Y:S06]  /*41e0*/  MEMBAR.ALL.CTA ;  /* 0x0000000000007992 */ /* 0x0003ec0000008000 */
[----:B-1----:R-:W1:Y:S02]  /*41f0*/  FENCE.VIEW.ASYNC.S ;  /* 0x00000000000073c6 */ /* 0x002e640000000000 */
[----:B-1----:R-:W-:Y:S06]  /*4200*/  BAR.SYNC.DEFER_BLOCKING 0x0 ;  /* 0x0000000000007b1d */ /* 0x002fec0000010000 */
[----:B------:R-:W-:Y:S01]  /*4210*/  UMOV UR5, 0xc0000010 ;  /* 0xc000001000057882 */ /* 0x000fe20000000000 */
[----:B------:R-:W-:Y:S01]  /*4220*/  UMOV UR7, 0xc0000010 ;  /* 0xc000001000077882 */ /* 0x000fe20000000000 */
[----:B------:R-:W-:-:S06]  /*4230*/  WARPGROUP.ARRIVE ;  /* 0x00000000000079c5 */ /* 0x000fcc0000000000 */
[----:B------:R-:W-:Y:S01]  /*4240*/  QGMMA.64x128x32.F32.E4M3.E4M3 R24, gdesc[UR4], R24, gsb0 ;  /* 0x01e00000041879f3 */ /* 0x000fe20008000818 */
[----:B------:R-:W-:Y:S02]  /*4250*/  USHF.R.S32.HI UR5, URZ, 0x1f, UR12 ;  /* 0x0000001f3f057899 */ /* 0x000fe4000801140c */
[----:B------:R-:W-:-:S04]  /*4260*/  IADD3 R186, P5, R186, UR12, RZ ;  /* 0x0000000cbaba7c10 */ /* 0x000fc8000ffbe0ff */
[----:B------:R-:W-:Y:S02]  /*4270*/  IADD3.X R210, R210, UR5, RZ, P5, !PT ;  /* 0x00000005d2d27c10 */ /* 0x000fe4000affe4ff */
[----:B------:R-:W-:Y:S02]  /*4280*/  IADD3 R224, P5, R224, UR12, RZ ;  /* 0x0000000ce0e07c10 */ /* 0x000fe4000ffbe0ff */
[----:B------:R-:W-:Y:S02]  /*4290*/  IADD3 R6, P0, R6, UR12, RZ ;  /* 0x0000000c06067c10 */ /* 0x000fe4000ff1e0ff */
[----:B------:R-:W-:Y:S02]  /*42a0*/  IADD3 R178, P1, R178, UR12, RZ ;  /* 0x0000000cb2b27c10 */ /* 0x000fe4000ff3e0ff */
[----:B------:R-:W-:Y:S02]  /*42b0*/  IADD3 R180, P2, R180, UR12, RZ ;  /* 0x0000000cb4b47c10 */ /* 0x000fe4000ff5e0ff */
[----:B------:R-:W-:-:S02]  /*42c0*/  IADD3 R182, P3, R182, UR12, RZ ;  /* 0x0000000cb6b67c10 */ /* 0x000fc4000ff7e0ff */
[----:B------:R-:W-:Y:S02]  /*42d0*/  IADD3.X R160, R160, UR5, RZ, P5, !PT ;  /* 0x00000005a0a07c10 */ /* 0x000fe4000affe4ff */
[----:B------:R-:W-:Y:S02]  /*42e0*/  IADD3 R158, P5, R158, UR12, RZ ;  /* 0x0000000c9e9e7c10 */ /* 0x000fe4000ffbe0ff */
[----:B------:R-:W-:Y:S02]  /*42f0*/  IADD3 R184, P4, R184, UR12, RZ ;  /* 0x0000000cb8b87c10 */ /* 0x000fe4000ff9e0ff */
[----:B------:R-:W-:Y:S02]  /*4300*/  IADD3.X R190, R190, UR5, RZ, P0, !PT ;  /* 0x00000005bebe7c10 */ /* 0x000fe400087fe4ff */
[----:B------:R-:W-:Y:S02]  /*4310*/  IADD3.X R194, R194, UR5, RZ, P1, !PT ;  /* 0x00000005c2c27c10 */ /* 0x000fe40008ffe4ff */
[----:B------:R-:W-:-:S02]  /*4320*/  IADD3.X R198, R198, UR5, RZ, P2, !PT ;  /* 0x00000005c6c67c10 */ /* 0x000fc400097fe4ff */
[----:B------:R-:W-:Y:S02]  /*4330*/  IADD3.X R202, R202, UR5, RZ, P3, !PT ;  /* 0x00000005caca7c10 */ /* 0x000fe40009ffe4ff */
[----:B------:R-:W-:Y:S02]  /*4340*/  IADD3 R188, P6, R188, UR12, RZ ;  /* 0x0000000cbcbc7c10 */ /* 0x000fe4000ffde0ff */
[----:B------:R-:W-:Y:S02]  /*4350*/  IADD3 R192, P0, R192, UR12, RZ ;  /* 0x0000000cc0c07c10 */ /* 0x000fe4000ff1e0ff */
[----:B------:R-:W-:Y:S02]  /*4360*/  IADD3 R196, P1, R196, UR12, RZ ;  /* 0x0000000cc4c47c10 */ /* 0x000fe4000ff3e0ff */
[----:B------:R-:W-:Y:S02]  /*4370*/  IADD3 R200, P2, R200, UR12, RZ ;  /* 0x0000000cc8c87c10 */ /* 0x000fe4000ff5e0ff */
[----:B------:R-:W-:Y:S01]  /*4380*/  IADD3 R204, P3, R204, UR12, RZ ;  /* 0x0000000ccccc7c10 */ /* 0x000fe2000ff7e0ff */
[----:B------:R-:W-:Y:S01]  /*4390*/  VIADD R91, R91, 0xffffffff ;  /* 0xffffffff5b5b7836 */ /* 0x000fe20000000000 */
[----:B------:R-:W-:-:S02]  /*43a0*/  IADD3.X R132, R132, UR5, RZ, P5, !PT ;  /* 0x0000000584847c10 */ /* 0x000fc4000affe4ff */
[----:B------:R-:W-:Y:S02]  /*43b0*/  IADD3.X R206, R206, UR5, RZ, P4, !PT ;  /* 0x00000005cece7c10 */ /* 0x000fe4000a7fe4ff */
[----:B------:R-:W-:Y:S02]  /*43c0*/  IADD3 R130, P5, R130, UR12, RZ ;  /* 0x0000000c82827c10 */ /* 0x000fe4000ffbe0ff */
[----:B------:R-:W-:Y:S02]  /*43d0*/  IADD3 R208, P4, R208, UR12, RZ ;  /* 0x0000000cd0d07c10 */ /* 0x000fe4000ff9e0ff */
[----:B------:R-:W-:Y:S02]  /*43e0*/  IADD3.X R226, R226, UR5, RZ, P6, !PT ;  /* 0x00000005e2e27c10 */ /* 0x000fe4000b7fe4ff */
[----:B------:R-:W-:Y:S02]  /*43f0*/  IADD3.X R230, R230, UR5, RZ, P0, !PT ;  /* 0x00000005e6e67c10 */ /* 0x000fe400087fe4ff */
[----:B------:R-:W-:-:S02]  /*4400*/  IADD3.X R234, R234, UR5, RZ, P1, !PT ;  /* 0x00000005eaea7c10 */ /* 0x000fc40008ffe4ff */
[----:B------:R-:W-:Y:S02]  /*4410*/  IADD3.X R238, R238, UR5, RZ, P2, !PT ;  /* 0x00000005eeee7c10 */ /* 0x000fe400097fe4ff */
[----:B------:R-:W-:Y:S02]  /*4420*/  IADD3.X R168, R168, UR5, RZ, P3, !PT ;  /* 0x00000005a8a87c10 */ /* 0x000fe40009ffe4ff */
[----:B------:R-:W-:Y:S02]  /*4430*/  IADD3 R228, P6, R228, UR12, RZ ;  /* 0x0000000ce4e47c10 */ /* 0x000fe4000ffde0ff */
[----:B------:R-:W-:Y:S02]  /*4440*/  IADD3 R232, P0, R232, UR12, RZ ;  /* 0x0000000ce8e87c10 */ /* 0x000fe4000ff1e0ff */
[----:B------:R-:W-:Y:S02]  /*4450*/  IADD3 R236, P1, R236, UR12, RZ ;  /* 0x0000000cecec7c10 */ /* 0x000fe4000ff3e0ff */
[----:B------:R-:W-:-:S02]  /*4460*/  IADD3 R170, P2, R170, UR12, RZ ;  /* 0x0000000caaaa7c10 */ /* 0x000fc4000ff5e0ff */
[----:B------:R-:W-:Y:S02]  /*4470*/  IADD3 R166, P3, R166, UR12, RZ ;  /* 0x0000000ca6a67c10 */ /* 0x000fe4000ff7e0ff */
[----:B------:R-:W-:Y:S02]  /*4480*/  IADD3.X R104, R104, UR5, RZ, P5, !PT ;  /* 0x0000000568687c10 */ /* 0x000fe4000affe4ff */
[----:B------:R-:W-:Y:S02]  /*4490*/  IADD3.X R164, R164, UR5, RZ, P4, !PT ;  /* 0x00000005a4a47c10 */ /* 0x000fe4000a7fe4ff */
[----:B------:R-:W-:Y:S02]  /*44a0*/  ISETP.NE.U32.AND P5, PT, R91, RZ, PT ;  /* 0x000000ff5b00720c */ /* 0x000fe40003fa5070 */
[----:B------:R-:W-:Y:S02]  /*44b0*/  IADD3 R162, P4, R162, UR12, RZ ;  /* 0x0000000ca2a27c10 */ /* 0x000fe4000ff9e0ff */
[----:B------:R-:W-:-:S02]  /*44c0*/  IADD3.X R156, R156, UR5, RZ, P6, !PT ;  /* 0x000000059c9c7c10 */ /* 0x000fc4000b7fe4ff */
[----:B------:R-:W-:Y:S02]  /*44d0*/  IADD3.X R152, R152, UR5, RZ, P0, !PT ;  /* 0x0000000598987c10 */ /* 0x000fe400087fe4ff */
[----:B------:R-:W-:Y:S02]  /*44e0*/  IADD3.X R148, R148, UR5, RZ, P1, !PT ;  /* 0x0000000594947c10 */ /* 0x000fe40008ffe4ff */
[----:B------:R-:W-:Y:S02]  /*44f0*/  IADD3.X R144, R144, UR5, RZ, P2, !PT ;  /* 0x0000000590907c10 */ /* 0x000fe400097fe4ff */
[----:B------:R-:W-:Y:S02]  /*4500*/  IADD3.X R140, R140, UR5, RZ, P3, !PT ;  /* 0x000000058c8c7c10 */ /* 0x000fe40009ffe4ff */
[----:B------:R-:W-:Y:S02]  /*4510*/  IADD3 R154, P6, R154, UR12, RZ ;  /* 0x0000000c9a9a7c10 */ /* 0x000fe4000ffde0ff */
[----:B------:R-:W-:-:S02]  /*4520*/  IADD3 R150, P0, R150, UR12, RZ ;  /* 0x0000000c96967c10 */ /* 0x000fc4000ff1e0ff */
[----:B------:R-:W-:Y:S02]  /*4530*/  IADD3 R146, P1, R146, UR12, RZ ;  /* 0x0000000c92927c10 */ /* 0x000fe4000ff3e0ff */
[----:B------:R-:W-:Y:S02]  /*4540*/  IADD3 R142, P2, R142, UR12, RZ ;  /* 0x0000000c8e8e7c10 */ /* 0x000fe4000ff5e0ff */
[----:B------:R-:W-:Y:S02]  /*4550*/  IADD3 R138, P3, R138, UR12, RZ ;  /* 0x0000000c8a8a7c10 */ /* 0x000fe4000ff7e0ff */
[----:B------:R-:W-:Y:S02]  /*4560*/  IADD3.X R136, R136, UR5, RZ, P4, !PT ;  /* 0x0000000588887c10 */ /* 0x000fe4000a7fe4ff */
        /* <DEDUP_REMOVED lines=11> */
[----:B------:R-:W-:Y:S01]  /*4620*/  IADD3.X R108, R108, UR5, RZ, P4, !PT ;  /* 0x000000056c6c7c10 */ /* 0x000fe2000a7fe4ff */
[----:B------:R-:W-:Y:S01]  /*4630*/  UIADD3 UR9, UR9, -0x20, URZ ;  /* 0xffffffe009097890 */ /* 0x000fe2000fffe03f */
[----:B------:R-:W-:Y:S02]  /*4640*/  IADD3 R106, P4, R11, R106, RZ ;  /* 0x0000006a0b6a7210 */ /* 0x000fe40007f9e0ff */
[----:B------:R-:W-:-:S02]  /*4650*/  IADD3.X R102, R102, UR5, RZ, P6, !PT ;  /* 0x0000000566667c10 */ /* 0x000fc4000b7fe4ff */
[----:B------:R-:W-:Y:S02]  /*4660*/  IADD3.X R100, R100, UR5, RZ, P0, !PT ;  /* 0x0000000564647c10 */ /* 0x000fe400087fe4ff */
[----:B------:R-:W-:Y:S02]  /*4670*/  IADD3.X R98, R98, UR5, RZ, P1, !PT ;  /* 0x0000000562627c10 */ /* 0x000fe40008ffe4ff */
[----:B------:R-:W-:Y:S01]  /*4680*/  IADD3.X R96, R96, UR5, RZ, P2, !PT ;  /* 0x0000000560607c10 */ /* 0x000fe200097fe4ff */
[----:B------:R-:W-:Y:S02]  /*4690*/  WARPGROUP.DEPBAR.LE gsb0, 0x0 ;  /* 0x00008000000079c5 */ /* 0x000fe40000010000 */
[----:B------:R-:W-:Y:S02]  /*46a0*/  IADD3.X R94, R94, UR5, RZ, P3, !PT ;  /* 0x000000055e5e7c10 */ /* 0x000fe40009ffe4ff */
[----:B------:R-:W-:Y:S01]  /*46b0*/  LEA.HI.X.SX32 R92, R11, R92, 0x1, P4 ;  /* 0x0000005c0b5c7211 */ /* 0x000fe200020f0eff */
[----:B0-----:R-:W-:Y:S06]  /*46c0*/  @P5 BRA `(.L_x_1) ;  /* 0xffffffe800645947 */ /* 0x001fec000383ffff */
.L_x_0:
[----:B------:R-:W-:Y:S01]  /*46d0*/  F2FP.SATFINITE.E4M3.F32.PACK_AB_MERGE_C R42, R43, R42, RZ ;  /* 0x0000002a2b2a723e */ /* 0x000fe200048070ff */
[----:B-1----:R-:W-:Y:S01]  /*46e0*/  IMAD.SHL.U32 R4, R3, 0x10, RZ ;  /* 0x0000001003047824 */ /* 0x002fe200078e00ff */
[----:B------:R-:W-:Y:S01]  /*46f0*/  F2FP.SATFINITE.E4M3.F32.PACK_AB_MERGE_C R46, R47, R46, RZ ;  /* 0x0000002e2f2e723e */ /* 0x000fe200048070ff */
[----:B------:R-:W-:Y:S01]  /*4700*/  IMAD.SHL.U32 R5, R3, 0x80, RZ ;  /* 0x0000008003057824 */ /* 0x000fe200078e00ff */
[----:B------:R-:W-:Y:S01]  /*4710*/  F2FP.SATFINITE.E4M3.F32.PACK_AB_MERGE_C R50, R51, R50, RZ ;  /* 0x000000323332723e */ /* 0x000fe200048070ff */
[----:B------:R-:W-:Y:S01]  /*4720*/  ULDC.64 UR6, c[0x0][0x228] ;  /* 0x00008a0000067ab9 */ /* 0x000fe20000000a00 */
[--C-:B------:R-:W-:Y:S01]  /*4730*/  LOP3.LUT R7, R93, 0x7c, R176.reuse, 0xfe, !PT ;  /* 0x0000007c5d077812 */ /* 0x100fe200078efeb0 */
[----:B------:R-:W-:Y:S01]  /*4740*/  IMAD.SHL.U32 R3, R3, 0x8, RZ ;  /* 0x0000000803037824 */ /* 0x000fe200078e00ff */
[----:B------:R-:W-:Y:S01]  /*4750*/  LOP3.LUT R8, R93, 0x6c, R176, 0xfe, !PT ;  /* 0x0000006c5d087812 */ /* 0x000fe200078efeb0 */
[----:B------:R-:W-:Y:S01]  /*4760*/  ULDC UR4, c[0x0][0x244] ;  /* 0x0000910000047ab9 */ /* 0x000fe20000000800 */
[----:B------:R-:W-:Y:S01]  /*4770*/  F2FP.SATFINITE.E4M3.F32.PACK_AB_MERGE_C R24, R25, R24, RZ ;  /* 0x000000181918723e */ /* 0x000fe200048070ff */
[C---:B------:R-:W-:Y:S01]  /*4780*/  IMAD.IADD R172, R93.reuse, 0x1, R172 ;  /* 0x000000015dac7824 */ /* 0x040fe200078e02ac */
[----:B------:R-:W-:Y:S01]  /*4790*/  ISETP.GE.AND P0, PT, R2, UR6, PT ;  /* 0x0000000602007c0c */ /* 0x000fe2000bf06270 */
[----:B------:R-:W-:Y:S01]  /*47a0*/  IMAD.IADD R174, R93, 0x1, R174 ;  /* 0x000000015dae7824 */ /* 0x000fe200078e02ae */
[----:B------:R-:W-:-:S02]  /*47b0*/  LOP3.LUT R42, R42, 0xffff, RZ, 0xc0, !PT ;  /* 0x0000ffff2a2a7812 */ /* 0x000fc400078ec0ff */
[----:B------:R-:W-:Y:S02]  /*47c0*/  LOP3.LUT R25, R46, 0xffff, RZ, 0xc0, !PT ;  /* 0x0000ffff2e197812 */ /* 0x000fe400078ec0ff */
[----:B------:R-:W-:Y:S02]  /*47d0*/  LOP3.LUT R50, R50, 0xffff, RZ, 0xc0, !PT ;  /* 0x0000ffff32327812 */ /* 0x000fe400078ec0ff */
[----:B------:R-:W-:Y:S02]  /*47e0*/  F2FP.SATFINITE.E4M3.F32.PACK_AB_MERGE_C R72, R73, R72, RZ ;  /* 0x000000484948723e */ /* 0x000fe400048070ff */
[----:B------:R-:W-:Y:S02]  /*47f0*/  F2FP.SATFINITE.E4M3.F32.PACK_AB_MERGE_C R76, R77, R76, RZ ;  /* 0x0000004c4d4c723e */ /* 0x000fe400048070ff */
[----:B------:R-:W-:Y:S02]  /*4800*/  F2FP.SATFINITE.E4M3.F32.PACK_AB_MERGE_C R80, R81, R80, RZ ;  /* 0x000000505150723e */ /* 0x000fe400048070ff */
[----:B------:R-:W-:-:S02]  /*4810*/  LOP3.LUT R4, R4, 0x70, RZ, 0xc0, !PT ;  /* 0x0000007004047812 */ /* 0x000fc400078ec0ff */
[----:B------:R-:W-:Y:S02]  /*4820*/  LOP3.LUT R5, R5, 0x400, RZ, 0xc0, !PT ;  /* 0x0000040005057812 */ /* 0x000fe400078ec0ff */
[----:B------:R-:W-:Y:S02]  /*4830*/  F2FP.SATFINITE.E4M3.F32.PACK_AB_MERGE_C R28, R29, R28, RZ ;  /* 0x0000001c1d1c723e */ /* 0x000fe400048070ff */
[----:B------:R-:W-:Y:S02]  /*4840*/  F2FP.SATFINITE.E4M3.F32.PACK_AB_MERGE_C R32, R33, R32, RZ ;  /* 0x000000202120723e */ /* 0x000fe400048070ff */
[----:B------:R-:W-:Y:S02]  /*4850*/  ISETP.LT.AND P1, PT, R7, UR7, !P0 ;  /* 0x0000000707007c0c */ /* 0x000fe4000c721270 */
[----:B------:R-:W-:Y:S02]  /*4860*/  ISETP.LT.AND P5, PT, R8, UR7, !P0 ;  /* 0x0000000708007c0c */ /* 0x000fe4000c7a1270 */
[----:B------:R-:W-:-:S02]  /*4870*/  F2FP.SATFINITE.E4M3.F32.PACK_AB_MERGE_C R27, R27, R26, RZ ;  /* 0x0000001a1b1b723e */ /* 0x000fc400048070ff */
[----:B------:R-:W-:Y:S02]  /*4880*/  F2FP.SATFINITE.E4M3.F32.PACK_AB_MERGE_C R30, R31, R30, RZ ;  /* 0x0000001e1f1e723e */ /* 0x000fe400048070ff */
[----:B------:R-:W-:Y:S02]  /*4890*/  F2FP.SATFINITE.E4M3.F32.PACK_AB_MERGE_C R34, R35, R34, RZ ;  /* 0x000000222322723e */ /* 0x000fe400048070ff */
[----:B------:R-:W-:Y:S02]  /*48a0*/  F2FP.SATFINITE.E4M3.F32.PACK_AB_MERGE_C R38, R39, R38, RZ ;  /* 0x000000262726723e */ /* 0x000fe400048070ff */
[----:B------:R-:W-:Y:S02]  /*48b0*/  PRMT R8, R50, 0x3340, R1 ;  /* 0x0000334032087816 */ /* 0x000fe40000000001 */
[----:B------:R-:W-:Y:S02]  /*48c0*/  PRMT R7, R42, 0x3340, R25 ;  /* 0x000033402a077816 */ /* 0x000fe40000000019 */
[----:B------:R-:W-:-:S02]  /*48d0*/  LOP3.LUT R72, R72, 0xffff, RZ, 0xc0, !PT ;  /* 0x0000ffff48487812 */ /* 0x000fc400078ec0ff */
[----:B------:R-:W-:Y:S02]  /*48e0*/  LOP3.LUT R39, R76, 0xffff, RZ, 0xc0, !PT ;  /* 0x0000ffff4c277812 */ /* 0x000fe400078ec0ff */
[----:B------:R-:W-:Y:S02]  /*48f0*/  LOP3.LUT R80, R80, 0xffff, RZ, 0xc0, !PT ;  /* 0x0000ffff50507812 */ /* 0x000fe400078ec0ff */
[----:B------:R-:W-:Y:S02]  /*4900*/  F2FP.SATFINITE.E4M3.F32.PACK_AB_MERGE_C R40, R41, R40, RZ ;  /* 0x000000282928723e */ /* 0x000fe400048070ff */
[----:B------:R-:W-:Y:S02]  /*4910*/  F2FP.SATFINITE.E4M3.F32.PACK_AB_MERGE_C R44, R45, R44, RZ ;  /* 0x0000002c2d2c723e */ /* 0x000fe400048070ff */
[----:B------:R-:W-:Y:S02]  /*4920*/  IADD3 R4, R5, UR8, R4 ;  /* 0x0000000805047c10 */ /* 0x000fe4000fffe004 */
[----:B------:R-:W-:-:S02]  /*4930*/  LOP3.LUT R3, R3, 0x380, RZ, 0xc0, !PT ;  /* 0x0000038003037812 */ /* 0x000fc400078ec0ff */
[----:B------:R-:W-:Y:S02]  /*4940*/  F2FP.SATFINITE.E4M3.F32.PACK_AB_MERGE_C R56, R57, R56, RZ ;  /* 0x000000383938723e */ /* 0x000fe400048070ff */
[----:B------:R-:W-:Y:S01]  /*4950*/  F2FP.SATFINITE.E4M3.F32.PACK_AB_MERGE_C R60, R61, R60, RZ ;  /* 0x0000003c3d3c723e */ /* 0x000fe200048070ff */
[----:B------:R-:W-:Y:S01]  /*4960*/  IMAD.IADD R26, R3, 0x1, R4 ;  /* 0x00000001031a7824 */ /* 0x000fe200078e0204 */
[----:B------:R-:W-:Y:S02]  /*4970*/  F2FP.SATFINITE.E4M3.F32.PACK_AB_MERGE_C R64, R65, R64, RZ ;  /* 0x000000404140723e */ /* 0x000fe400048070ff */
[----:B------:R-:W-:Y:S02]  /*4980*/  LOP3.LUT R24, R24, 0xffff, RZ, 0xc0, !PT ;  /* 0x0000ffff18187812 */ /* 0x000fe400078ec0ff */
[----:B------:R-:W-:Y:S02]  /*4990*/  LOP3.LUT R32, R32, 0xffff, RZ, 0xc0, !PT ;  /* 0x0000ffff20207812 */ /* 0x000fe400078ec0ff */
[----:B------:R-:W-:-:S02]  /*49a0*/  LOP3.LUT R15, R28, 0xffff, RZ, 0xc0, !PT ;  /* 0x0000ffff1c0f7812 */ /* 0x000fc400078ec0ff */
[----:B------:R-:W-:Y:S02]  /*49b0*/  F2FP.SATFINITE.E4M3.F32.PACK_AB_MERGE_C R48, R49, R48, RZ ;  /* 0x000000303130723e */ /* 0x000fe400048070ff */
[----:B------:R-:W-:Y:S02]  /*49c0*/  LOP3.LUT R12, R27, 0xffff, RZ, 0xc0, !PT ;  /* 0x0000ffff1b0c7812 */ /* 0x000fe400078ec0ff */
[----:B------:R-:W-:Y:S02]  /*49d0*/  LOP3.LUT R19, R30, 0xffff, RZ, 0xc0, !PT ;  /* 0x0000ffff1e137812 */ /* 0x000fe400078ec0ff */
[----:B------:R-:W-:Y:S01]  /*49e0*/  LOP3.LUT R34, R34, 0xffff, RZ, 0xc0, !PT ;  /* 0x0000ffff22227812 */ /* 0x000fe200078ec0ff */
[----:B------:R-:W0:Y:S01]  /*49f0*/  S2R R30, SR_TID.X ;  /* 0x00000000001e7919 */ /* 0x000e220000002100 */
[----:B------:R-:W-:Y:S02]  /*4a00*/  PRMT R21, R7, 0x5410, R8 ;  /* 0x0000541007157816 */ /* 0x000fe40000000008 */
[----:B------:R-:W-:-:S02]  /*4a10*/  PRMT R8, R80, 0x3340, R1 ;  /* 0x0000334050087816 */ /* 0x000fc40000000001 */
[----:B------:R-:W-:Y:S02]  /*4a20*/  PRMT R7, R72, 0x3340, R39 ;  /* 0x0000334048077816 */ /* 0x000fe40000000027 */
[----:B------:R-:W-:Y:S02]  /*4a30*/  LOP3.LUT R40, R40, 0xffff, RZ, 0xc0, !PT ;  /* 0x0000ffff28287812 */ /* 0x000fe400078ec0ff */
[----:B------:R-:W-:Y:S02]  /*4a40*/  LOP3.LUT R23, R44, 0xffff, RZ, 0xc0, !PT ;  /* 0x0000ffff2c177812 */ /* 0x000fe400078ec0ff */
[----:B------:R-:W-:Y:S02]  /*4a50*/  PRMT R6, R32, 0x3340, R1 ;  /* 0x0000334020067816 */ /* 0x000fe40000000001 */
[----:B------:R-:W-:Y:S02]  /*4a60*/  PRMT R5, R24, 0x3340, R15 ;  /* 0x0000334018057816 */ /* 0x000fe4000000000f */
[----:B------:R-:W-:-:S02]  /*4a70*/  LOP3.LUT R56, R56, 0xffff, RZ, 0xc0, !PT ;  /* 0x0000ffff38387812 */ /* 0x000fc400078ec0ff */
[----:B------:R-:W-:Y:S02]  /*4a80*/  LOP3.LUT R31, R60, 0xffff, RZ, 0xc0, !PT ;  /* 0x0000ffff3c1f7812 */ /* 0x000fe400078ec0ff */
[----:B------:R-:W-:Y:S02]  /*4a90*/  LOP3.LUT R64, R64, 0xffff, RZ, 0xc0, !PT ;  /* 0x0000ffff40407812 */ /* 0x000fe400078ec0ff */
[----:B------:R-:W-:Y:S02]  /*4aa0*/  F2FP.SATFINITE.E4M3.F32.PACK_AB_MERGE_C R74, R75, R74, RZ ;  /* 0x0000004a4b4a723e */ /* 0x000fe400048070ff */
[----:B------:R-:W-:Y:S02]  /*4ab0*/  F2FP.SATFINITE.E4M3.F32.PACK_AB_MERGE_C R78, R79, R78, RZ ;  /* 0x0000004e4f4e723e */ /* 0x000fe400048070ff */
[----:B------:R-:W-:Y:S02]  /*4ac0*/  F2FP.SATFINITE.E4M3.F32.PACK_AB_MERGE_C R82, R83, R82, RZ ;  /* 0x000000525352723e */ /* 0x000fe400048070ff */
[----:B------:R-:W-:-:S02]  /*4ad0*/  LOP3.LUT R48, R48, 0xffff, RZ, 0xc0, !PT ;  /* 0x0000ffff30307812 */ /* 0x000fc400078ec0ff */
[----:B------:R-:W-:Y:S02]  /*4ae0*/  PRMT R4, R34, 0x3340, R1 ;  /* 0x0000334022047816 */ /* 0x000fe40000000001 */
[----:B------:R-:W-:Y:S02]  /*4af0*/  PRMT R3, R12, 0x3340, R19 ;  /* 0x000033400c037816 */ /* 0x000fe40000000013 */
[----:B------:R-:W-:Y:S02]  /*4b00*/  F2FP.SATFINITE.E4M3.F32.PACK_AB_MERGE_C R58, R59, R58, RZ ;  /* 0x0000003a3b3a723e */ /* 0x000fe400048070ff */
[----:B------:R-:W-:Y:S02]  /*4b10*/  F2FP.SATFINITE.E4M3.F32.PACK_AB_MERGE_C R62, R63, R62, RZ ;  /* 0x0000003e3f3e723e */ /* 0x000fe400048070ff */
[----:B------:R-:W-:Y:S02]  /*4b20*/  F2FP.SATFINITE.E4M3.F32.PACK_AB_MERGE_C R66, R67, R66, RZ ;  /* 0x000000424342723e */ /* 0x000fe400048070ff */
[----:B------:R-:W-:-:S02]  /*4b30*/  PRMT R33, R7, 0x5410, R8 ;  /* 0x0000541007217816 */ /* 0x000fc40000000008 */
[----:B------:R-:W-:Y:S02]  /*4b40*/  SHF.R.U32.HI R7, RZ, 0x8, R40 ;  /* 0x00000008ff077819 */ /* 0x000fe40000011628 */
[----:B------:R-:W-:Y:S02]  /*4b50*/  SHF.R.U32.HI R8, RZ, 0x8, R23 ;  /* 0x00000008ff087819 */ /* 0x000fe40000011617 */
[----:B------:R-:W-:Y:S02]  /*4b60*/  PRMT R9, R5, 0x5410, R6 ;  /* 0x0000541005097816 */ /* 0x000fe40000000006 */
[----:B------:R-:W-:Y:S02]  /*4b70*/  PRMT R11, R64, 0x3340, R1 ;  /* 0x00003340400b7816 */ /* 0x000fe40000000001 */
[----:B------:R-:W-:Y:S02]  /*4b80*/  PRMT R10, R56, 0x3340, R31 ;  /* 0x00003340380a7816 */ /* 0x000fe4000000001f */
[----:B------:R-:W-:-:S02]  /*4b90*/  F2FP.SATFINITE.E4M3.F32.PACK_AB_MERGE_C R36, R37, R36, RZ ;  /* 0x000000242524723e */ /* 0x000fc400048070ff */
[----:B------:R-:W-:Y:S02]  /*4ba0*/  PRMT R6, R48, 0x3340, R1 ;  /* 0x0000334030067816 */ /* 0x000fe40000000001 */
[----:B------:R-:W-:Y:S02]  /*4bb0*/  PRMT R5, R40, 0x3340, R23 ;  /* 0x0000334028057816 */ /* 0x000fe40000000017 */
[----:B------:R-:W-:Y:S02]  /*4bc0*/  PRMT R13, R3, 0x5410, R4 ;  /* 0x00005410030d7816 */ /* 0x000fe40000000004 */
[----:B------:R-:W-:Y:S02]  /*4bd0*/  LOP3.LUT R74, R74, 0xffff, RZ, 0xc0, !PT ;  /* 0x0000ffff4a4a7812 */ /* 0x000fe400078ec0ff */
[----:B------:R-:W-:Y:S02]  /*4be0*/  LOP3.LUT R41, R78, 0xffff, RZ, 0xc0, !PT ;  /* 0x0000ffff4e297812 */ /* 0x000fe400078ec0ff */
[----:B------:R-:W-:-:S02]  /*4bf0*/  LOP3.LUT R82, R82, 0xffff, RZ, 0xc0, !PT ;  /* 0x0000ffff52527812 */ /* 0x000fc400078ec0ff */
[----:B------:R-:W-:Y:S02]  /*4c00*/  LOP3.LUT R58, R58, 0xffff, RZ, 0xc0, !PT ;  /* 0x0000ffff3a3a7812 */ /* 0x000fe400078ec0ff */
[----:B------:R-:W-:Y:S02]  /*4c10*/  LOP3.LUT R37, R62, 0xffff, RZ, 0xc0, !PT ;  /* 0x0000ffff3e257812 */ /* 0x000fe400078ec0ff */
[----:B------:R-:W-:Y:S02]  /*4c20*/  LOP3.LUT R66, R66, 0xffff, RZ, 0xc0, !PT ;  /* 0x0000ffff42427812 */ /* 0x000fe400078ec0ff */
[----:B------:R-:W-:Y:S02]  /*4c30*/  SHF.R.U32.HI R3, RZ, 0x8, R24 ;  /* 0x00000008ff037819 */ /* 0x000fe40000011618 */
[----:B------:R-:W-:Y:S02]  /*4c40*/  SHF.R.U32.HI R4, RZ, 0x8, R15 ;  /* 0x00000008ff047819 */ /* 0x000fe4000001160f */
[----:B------:R-:W-:-:S02]  /*4c50*/  LOP3.LUT R8, R8, 0xffff, RZ, 0xc0, !PT ;  /* 0x0000ffff08087812 */ /* 0x000fc400078ec0ff */
[----:B------:R-:W-:Y:S02]  /*4c60*/  LOP3.LUT R7, R7, 0xffff, RZ, 0xc0, !PT ;  /* 0x0000ffff07077812 */ /* 0x000fe400078ec0ff */
[----:B------:R-:W-:Y:S02]  /*4c70*/  PRMT R27, R10, 0x5410, R11 ;  /* 0x000054100a1b7816 */ /* 0x000fe4000000000b */
[----:B------:R-:W-:Y:S02]  /*4c80*/  PRMT R17, R5, 0x5410, R6 ;  /* 0x0000541005117816 */ /* 0x000fe40000000006 */
[----:B------:R-:W-:Y:S02]  /*4c90*/  PRMT R11, R82, 0x3340, R1 ;  /* 0x00003340520b7816 */ /* 0x000fe40000000001 */
[----:B------:R-:W-:Y:S02]  /*4ca0*/  PRMT R10, R74, 0x3340, R41 ;  /* 0x000033404a0a7816 */ /* 0x000fe40000000029 */
[----:B------:R-:W-:-:S02]  /*4cb0*/  PRMT R6, R66, 0x3340, R1 ;  /* 0x0000334042067816 */ /* 0x000fc40000000001 */
[----:B------:R-:W-:Y:S02]  /*4cc0*/  PRMT R5, R58, 0x3340, R37 ;  /* 0x000033403a057816 */ /* 0x000fe40000000025 */
[----:B------:R-:W-:Y:S02]  /*4cd0*/  LOP3.LUT R4, R4, 0xffff, RZ, 0xc0, !PT ;  /* 0x0000ffff04047812 */ /* 0x000fe400078ec0ff */
[----:B------:R-:W-:Y:S02]  /*4ce0*/  LOP3.LUT R3, R3, 0xffff, RZ, 0xc0, !PT ;  /* 0x0000ffff03037812 */ /* 0x000fe400078ec0ff */
[----:B------:R-:W-:Y:S02]  /*4cf0*/  PRMT R14, R7, 0x3340, R8 ;  /* 0x00003340070e7816 */ /* 0x000fe40000000008 */
[----:B------:R-:W-:Y:S02]  /*4d00*/  SHF.R.U32.HI R7, RZ, 0x8, R56 ;  /* 0x00000008ff077819 */ /* 0x000fe40000011638 */
[----:B------:R-:W-:-:S02]  /*4d10*/  SHF.R.U32.HI R8, RZ, 0x8, R31 ;  /* 0x00000008ff087819 */ /* 0x000fc4000001161f */
[----:B------:R-:W-:Y:S02]  /*4d20*/  PRMT R35, R10, 0x5410, R11 ;  /* 0x000054100a237816 */ /* 0x000fe4000000000b */
[----:B------:R-:W-:Y:S02]  /*4d30*/  PRMT R29, R5, 0x5410, R6 ;  /* 0x00005410051d7816 */ /* 0x000fe40000000006 */
[----:B------:R-:W-:Y:S02]  /*4d40*/  PRMT R10, R3, 0x3340, R4 ;  /* 0x00003340030a7816 */ /* 0x000fe40000000004 */
[----:B------:R-:W-:Y:S02]  /*4d50*/  SHF.R.U32.HI R5, RZ, 0x8, R32 ;  /* 0x00000008ff057819 */ /* 0x000fe40000011620 */
[----:B------:R-:W-:Y:S02]  /*4d60*/  SHF.R.U32.HI R3, RZ, 0x8, R12 ;  /* 0x00000008ff037819 */ /* 0x000fe4000001160c */
[----:B------:R-:W-:-:S02]  /*4d70*/  SHF.R.U32.HI R4, RZ, 0x8, R19 ;  /* 0x00000008ff047819 */ /* 0x000fc40000011613 */
[----:B------:R-:W-:Y:S02]  /*4d80*/  SHF.R.U32.HI R6, RZ, 0x8, R34 ;  /* 0x00000008ff067819 */ /* 0x000fe40000011622 */
[----:B------:R-:W-:Y:S02]  /*4d90*/  LOP3.LUT R8, R8, 0xffff, RZ, 0xc0, !PT ;  /* 0x0000ffff08087812 */ /* 0x000fe400078ec0ff */
[----:B------:R-:W-:Y:S02]  /*4da0*/  LOP3.LUT R7, R7, 0xffff, RZ, 0xc0, !PT ;  /* 0x0000ffff07077812 */ /* 0x000fe400078ec0ff */
[----:B------:R-:W-:Y:S02]  /*4db0*/  LOP3.LUT R5, R5, 0xffff, RZ, 0xc0, !PT ;  /* 0x0000ffff05057812 */ /* 0x000fe400078ec0ff */
[----:B------:R-:W-:Y:S02]  /*4dc0*/  LOP3.LUT R4, R4, 0xffff, RZ, 0xc0, !PT ;  /* 0x0000ffff04047812 */ /* 0x000fe400078ec0ff */
[----:B------:R-:W-:-:S02]  /*4dd0*/  LOP3.LUT R3, R3, 0xffff, RZ, 0xc0, !PT ;  /* 0x0000ffff03037812 */ /* 0x000fc400078ec0ff */
[----:B------:R-:W-:Y:S02]  /*4de0*/  LOP3.LUT R6, R6, 0xffff, RZ, 0xc0, !PT ;  /* 0x0000ffff06067812 */ /* 0x000fe400078ec0ff */
[----:B------:R-:W-:Y:S02]  /*4df0*/  PRMT R18, R7, 0x3340, R8 ;  /* 0x0000334007127816 */ /* 0x000fe40000000008 */
[----:B------:R-:W-:Y:S02]  /*4e00*/  SHF.R.U32.HI R8, RZ, 0x8, R82 ;  /* 0x00000008ff087819 */ /* 0x000fe40000011652 */
[----:B------:R-:W-:Y:S02]  /*4e10*/  PRMT R11, R5, 0x3340, R2 ;  /* 0x00003340050b7816 */ /* 0x000fe40000000002 */
[----:B------:R-:W-:Y:S02]  /*4e20*/  PRMT R12, R3, 0x3340, R4 ;  /* 0x00003340030c7816 */ /* 0x000fe40000000004 */
[----:B------:R-:W-:-:S02]  /*4e30*/  PRMT R15, R6, 0x3340, R1 ;  /* 0x00003340060f7816 */ /* 0x000fc40000000001 */
[----:B------:R-:W-:Y:S02]  /*4e40*/  SHF.R.U32.HI R5, RZ, 0x8, R48 ;  /* 0x00000008ff057819 */ /* 0x000fe40000011630 */
[----:B------:R-:W-:Y:S02]  /*4e50*/  SHF.R.U32.HI R3, RZ, 0x8, R42 ;  /* 0x00000008ff037819 */ /* 0x000fe4000001162a */
[----:B------:R-:W-:Y:S02]  /*4e60*/  SHF.R.U32.HI R4, RZ, 0x8, R25 ;  /* 0x00000008ff047819 */ /* 0x000fe40000011619 */
[----:B------:R-:W-:Y:S02]  /*4e70*/  LOP3.LUT R8, R8, 0xffff, RZ, 0xc0, !PT ;  /* 0x0000ffff08087812 */ /* 0x000fe400078ec0ff */
[----:B------:R-:W-:Y:S02]  /*4e80*/  LOP3.LUT R36, R36, 0xffff, RZ, 0xc0, !PT ;  /* 0x0000ffff24247812 */ /* 0x000fe400078ec0ff */
[----:B------:R-:W-:-:S02]  /*4e90*/  PRMT R11, R10, 0x5410, R11 ;  /* 0x000054100a0b7816 */ /* 0x000fc4000000000b */
[----:B------:R-:W-:Y:S02]  /*4ea0*/  LOP3.LUT R5, R5, 0xffff, RZ, 0xc0, !PT ;  /* 0x0000ffff05057812 */ /* 0x000fe400078ec0ff */
[----:B------:R-:W-:Y:S02]  /*4eb0*/  LOP3.LUT R4, R4, 0xffff, RZ, 0xc0, !PT ;  /* 0x0000ffff04047812 */ /* 0x000fe400078ec0ff */
[----:B------:R-:W-:Y:S02]  /*4ec0*/  LOP3.LUT R3, R3, 0xffff, RZ, 0xc0, !PT ;  /* 0x0000ffff03037812 */ /* 0x000fe400078ec0ff */
[----:B------:R-:W-:Y:S02]  /*4ed0*/  PRMT R15, R12, 0x5410, R15 ;  /* 0x000054100c0f7816 */ /* 0x000fe4000000000f */
[----:B------:R-:W-:Y:S02]  /*4ee0*/  LOP3.LUT R38, R38, 0xffff, RZ, 0xc0, !PT ;  /* 0x0000ffff26267812 */ /* 0x000fe400078ec0ff */
[----:B------:R-:W-:-:S02]  /*4ef0*/  PRMT R28, R8, 0x3340, R1 ;  /* 0x00003340081c7816 */ /* 0x000fc40000000001 */
[--C-:B------:R-:W-:Y:S02]  /*4f00*/  PRMT R8, R9, 0x4210, R36.reuse ;  /* 0x0000421009087816 */ /* 0x100fe40000000024 */
[----:B------:R-:W-:Y:S02]  /*4f10*/  PRMT R9, R11, 0x5210, R36 ;  /* 0x000052100b097816 */ /* 0x000fe40000000024 */
[----:B------:R-:W-:Y:S02]  /*4f20*/  PRMT R19, R5, 0x3340, R2 ;  /* 0x0000334005137816 */ /* 0x000fe40000000002 */
[----:B------:R-:W-:Y:S02]  /*4f30*/  PRMT R16, R3, 0x3340, R4 ;  /* 0x0000334003107816 */ /* 0x000fe40000000004 */
[--C-:B------:R-:W-:Y:S02]  /*4f40*/  PRMT R10, R13, 0x4210, R38.reuse ;  /* 0x000042100d0a7816 */ /* 0x100fe40000000026 */
[----:B------:R-:W-:Y:S01]  /*4f50*/  PRMT R11, R15, 0x5210, R38 ;  /* 0x000052100f0b7816 */ /* 0x000fe20000000026 */
[----:B------:R-:W-:Y:S01]  /*4f60*/  BAR.SYNC.DEFER_BLOCKING 0x0 ;  /* 0x0000000000007b1d */ /* 0x000fe20000010000 */
[----:B------:R-:W-:-:S02]  /*4f70*/  SHF.R.U32.HI R5, RZ, 0x8, R64 ;  /* 0x00000008ff057819 */ /* 0x000fc40000011640 */
[----:B------:R-:W-:Y:S02]  /*4f80*/  SHF.R.U32.HI R4, RZ, 0x8, R37 ;  /* 0x00000008ff047819 */ /* 0x000fe40000011625 */
[----:B------:R-:W-:Y:S02]  /*4f90*/  SHF.R.U32.HI R3, RZ, 0x8, R58 ;  /* 0x00000008ff037819 */ /* 0x000fe4000001163a */
[----:B------:R-:W-:Y:S02]  /*4fa0*/  LOP3.LUT R5, R5, 0xffff, RZ, 0xc0, !PT ;  /* 0x0000ffff05057812 */ /* 0x000fe400078ec0ff */
[----:B------:R-:W-:Y:S02]  /*4fb0*/  LOP3.LUT R4, R4, 0xffff, RZ, 0xc0, !PT ;  /* 0x0000ffff04047812 */ /* 0x000fe400078ec0ff */
[----:B------:R-:W-:Y:S02]  /*4fc0*/  LOP3.LUT R3, R3, 0xffff, RZ, 0xc0, !PT ;  /* 0x0000ffff03037812 */ /* 0x000fe400078ec0ff */
[----:B------:R-:W-:-:S02]  /*4fd0*/  PRMT R25, R5, 0x3340, R2 ;  /* 0x0000334005197816 */ /* 0x000fc40000000002 */
[----:B------:R-:W-:Y:S02]  /*4fe0*/  PRMT R20, R3, 0x3340, R4 ;  /* 0x0000334003147816 */ /* 0x000fe40000000004 */
[----:B------:R-:W-:Y:S02]  /*4ff0*/  SHF.R.U32.HI R3, RZ, 0x8, R72 ;  /* 0x00000008ff037819 */ /* 0x000fe40000011648 */
[----:B------:R-:W-:Y:S02]  /*5000*/  SHF.R.U32.HI R5, RZ, 0x8, R39 ;  /* 0x00000008ff057819 */ /* 0x000fe40000011627 */
[----:B------:R-:W-:Y:S02]  /*5010*/  LOP3.LUT R24, R3, 0xffff, RZ, 0xc0, !PT ;  /* 0x0000ffff03187812 */ /* 0x000fe400078ec0ff */
[----:B------:R-:W-:Y:S01]  /*5020*/  LOP3.LUT R5, R5, 0xffff, RZ, 0xc0, !PT ;  /* 0x0000ffff05057812 */ /* 0x000fe200078ec0ff */
[----:B------:R-:W-:Y:S01]  /*5030*/  STSM.16.M88.4 [R26], R8 ;  /* 0x000000081a007844 */ /* 0x000fe20000000200 */
[----:B------:R-:W-:-:S02]  /*5040*/  SHF.R.U32.HI R6, RZ, 0x8, R50 ;  /* 0x00000008ff067819 */ /* 0x000fc40000011632 */
[----:B------:R-:W-:Y:S02]  /*5050*/  PRMT R24, R24, 0x3340, R5 ;  /* 0x0000334018187816 */ /* 0x000fe40000000005 */
[----:B------:R-:W-:Y:S02]  /*5060*/  PRMT R5, R14, 0x5410, R19 ;  /* 0x000054100e057816 */ /* 0x000fe40000000013 */
[----:B------:R-:W-:Y:S02]  /*5070*/  PRMT R19, R18, 0x5410, R25 ;  /* 0x0000541012137816 */ /* 0x000fe40000000019 */
[----:B0-----:R-:W-:Y:S02]  /*5080*/  LOP3.LUT R25, R30, 0x7f, RZ, 0xc0, !PT ;  /* 0x0000007f1e197812 */ /* 0x001fe400078ec0ff */
[----:B------:R-:W-:Y:S02]  /*5090*/  LOP3.LUT R6, R6, 0xffff, RZ, 0xc0, !PT ;  /* 0x0000ffff06067812 */ /* 0x000fe400078ec0ff */
[----:B------:R-:W-:Y:S01]  /*50a0*/  LEA R25, R25, UR8, 0x4 ;  /* 0x0000000819197c11 */ /* 0x000fe2000f8e20ff */
[----:B------:R-:W-:Y:S01]  /*50b0*/  BAR.SYNC.DEFER_BLOCKING 0x0 ;  /* 0x0000000000007b1d */ /* 0x000fe20000010000 */
[----:B------:R-:W-:-:S02]  /*50c0*/  PRMT R23, R6, 0x3340, R1 ;  /* 0x0000334006177816 */ /* 0x000fc40000000001 */
[----:B------:R-:W-:Y:S02]  /*50d0*/  SHF.R.U32.HI R6, RZ, 0x8, R66 ;  /* 0x00000008ff067819 */ /* 0x000fe40000011642 */
[----:B------:R-:W-:Y:S02]  /*50e0*/  SHF.R.U32.HI R7, RZ, 0x8, R80 ;  /* 0x00000008ff077819 */ /* 0x000fe40000011650 */
[----:B------:R-:W-:Y:S02]  /*50f0*/  LOP3.LUT R6, R6, 0xffff, RZ, 0xc0, !PT ;  /* 0x0000ffff06067812 */ /* 0x000fe400078ec0ff */
[----:B------:R-:W-:Y:S02]  /*5100*/  SHF.R.U32.HI R4, RZ, 0x8, R74 ;  /* 0x00000008ff047819 */ /* 0x000fe4000001164a */
[----:B------:R-:W-:Y:S02]  /*5110*/  PRMT R31, R6, 0x3340, R1 ;  /* 0x00003340061f7816 */ /* 0x000fe40000000001 */
[----:B------:R-:W-:-:S02]  /*5120*/  SHF.R.U32.HI R6, RZ, 0x8, R41 ;  /* 0x00000008ff067819 */ /* 0x000fc40000011629 */
[----:B------:R-:W-:Y:S02]  /*5130*/  LOP3.LUT R7, R7, 0xffff, RZ, 0xc0, !PT ;  /* 0x0000ffff07077812 */ /* 0x000fe400078ec0ff */
[----:B------:R-:W-:Y:S02]  /*5140*/  F2FP.SATFINITE.E4M3.F32.PACK_AB_MERGE_C R52, R53, R52, RZ ;  /* 0x000000343534723e */ /* 0x000fe400048070ff */
[----:B------:R-:W-:Y:S02]  /*5150*/  F2FP.SATFINITE.E4M3.F32.PACK_AB_MERGE_C R54, R55, R54, RZ ;  /* 0x000000363736723e */ /* 0x000fe400048070ff */
[----:B------:R-:W-:Y:S02]  /*5160*/  LOP3.LUT R6, R6, 0xffff, RZ, 0xc0, !PT ;  /* 0x0000ffff06067812 */ /* 0x000fe400078ec0ff */
[----:B------:R-:W-:Y:S01]  /*5170*/  LOP3.LUT R37, R4, 0xffff, RZ, 0xc0, !PT ;  /* 0x0000ffff04257812 */ /* 0x000fe200078ec0ff */
[----:B------:R-:W0:Y:S01]  /*5180*/  LDS.128 R12, [R25] ;  /* 0x00000000190c7984 */ /* 0x000e220000000c00 */
[----:B------:R-:W-:-:S02]  /*5190*/  PRMT R3, R7, 0x3340, R2 ;  /* 0x0000334007037816 */ /* 0x000fc40000000002 */
[----:B------:R-:W-:Y:S02]  /*51a0*/  PRMT R7, R16, 0x5410, R23 ;  /* 0x0000541010077816 */ /* 0x000fe40000000017 */
[----:B------:R-:W-:Y:S02]  /*51b0*/  LOP3.LUT R52, R52, 0xffff, RZ, 0xc0, !PT ;  /* 0x0000ffff34347812 */ /* 0x000fe400078ec0ff */
[----:B------:R-:W-:Y:S02]  /*51c0*/  LOP3.LUT R54, R54, 0xffff, RZ, 0xc0, !PT ;  /* 0x0000ffff36367812 */ /* 0x000fe400078ec0ff */
[----:B------:R-:W-:Y:S02]  /*51d0*/  PRMT R37, R37, 0x3340, R6 ;  /* 0x0000334025257816 */ /* 0x000fe40000000006 */
[--C-:B------:R-:W-:Y:S02]  /*51e0*/  PRMT R4, R17, 0x4210, R52.reuse ;  /* 0x0000421011047816 */ /* 0x100fe40000000034 */
[----:B------:R-:W-:-:S02]  /*51f0*/  PRMT R5, R5, 0x5210, R52 ;  /* 0x0000521005057816 */ /* 0x000fc40000000034 */
[--C-:B------:R-:W-:Y:S02]  /*5200*/  PRMT R6, R21, 0x4210, R54.reuse ;  /* 0x0000421015067816 */ /* 0x100fe40000000036 */
[----:B------:R-:W-:Y:S01]  /*5210*/  PRMT R7, R7, 0x5210, R54 ;  /* 0x0000521007077816 */ /* 0x000fe20000000036 */
[----:B------:R-:W-:Y:S01]  /*5220*/  BAR.SYNC.DEFER_BLOCKING 0x0 ;  /* 0x0000000000007b1d */ /* 0x000fe20000010000 */
[----:B------:R-:W-:Y:S02]  /*5230*/  F2FP.SATFINITE.E4M3.F32.PACK_AB_MERGE_C R68, R69, R68, RZ ;  /* 0x000000444544723e */ /* 0x000fe400048070ff */
[----:B------:R-:W-:Y:S02]  /*5240*/  F2FP.SATFINITE.E4M3.F32.PACK_AB_MERGE_C R70, R71, R70, RZ ;  /* 0x000000464746723e */ /* 0x000fe400048070ff */
[----:B------:R-:W-:Y:S02]  /*5250*/  LOP3.LUT R68, R68, 0xffff, RZ, 0xc0, !PT ;  /* 0x0000ffff44447812 */ /* 0x000fe400078ec0ff */
[----:B------:R-:W-:-:S02]  /*5260*/  PRMT R31, R20, 0x5410, R31 ;  /* 0x00005410141f7816 */ /* 0x000fc4000000001f */
[----:B------:R-:W-:Y:S02]  /*5270*/  LOP3.LUT R70, R70, 0xffff, RZ, 0xc0, !PT ;  /* 0x0000ffff46467812 */ /* 0x000fe400078ec0ff */
[--C-:B------:R-:W-:Y:S02]  /*5280*/  PRMT R17, R19, 0x5210, R68.reuse ;  /* 0x0000521013117816 */ /* 0x100fe40000000044 */
[----:B------:R-:W-:Y:S02]  /*5290*/  PRMT R16, R27, 0x4210, R68 ;  /* 0x000042101b107816 */ /* 0x000fe40000000044 */
[--C-:B------:R-:W-:Y:S02]  /*52a0*/  PRMT R18, R29, 0x4210, R70.reuse ;  /* 0x000042101d127816 */ /* 0x100fe40000000046 */
[----:B------:R-:W-:Y:S02]  /*52b0*/  PRMT R19, R31, 0x5210, R70 ;  /* 0x000052101f137816 */ /* 0x000fe40000000046 */
[----:B------:R-:W-:Y:S01]  /*52c0*/  PRMT R23, R24, 0x5410, R3 ;  /* 0x0000541018177816 */ /* 0x000fe20000000003 */
[----:B------:R-:W-:Y:S01]  /*52d0*/  IMAD R24, R2, UR4, RZ ;  /* 0x0000000402187c24 */ /* 0x000fe2000f8e02ff */
[----:B------:R-:W1:Y:S01]  /*52e0*/  LDC R3, c[0x0][0x248] ;  /* 0x00009200ff037b82 */ /* 0x000e620000000800 */
[----:B------:R-:W-:Y:S01]  /*52f0*/  F2FP.SATFINITE.E4M3.F32.PACK_AB_MERGE_C R84, R85, R84, RZ ;  /* 0x000000545554723e */ /* 0x000fe200048070ff */
[----:B------:R-:W-:Y:S01]  /*5300*/  ULDC.64 UR4, c[0x0][0x220] ;  /* 0x0000880000047ab9 */ /* 0x000fe20000000a00 */
[----:B------:R-:W-:Y:S01]  /*5310*/  STSM.16.M88.4 [R26], R4 ;  /* 0x000000041a007844 */ /* 0x000fe20000000200 */
[----:B------:R-:W-:-:S02]  /*5320*/  F2FP.SATFINITE.E4M3.F32.PACK_AB_MERGE_C R86, R87, R86, RZ ;  /* 0x000000565756723e */ /* 0x000fc400048070ff */
[----:B------:R-:W-:Y:S02]  /*5330*/  LOP3.LUT R22, R93, R176, RZ, 0xfc, !PT ;  /* 0x000000b05d167212 */ /* 0x000fe400078efcff */
[----:B------:R-:W-:Y:S01]  /*5340*/  BAR.SYNC.DEFER_BLOCKING 0x0 ;  /* 0x0000000000007b1d */ /* 0x000fe20000010000 */
[----:B------:R-:W-:Y:S02]  /*5350*/  LOP3.LUT R84, R84, 0xffff, RZ, 0xc0, !PT ;  /* 0x0000ffff54547812 */ /* 0x000fe400078ec0ff */
[----:B------:R-:W-:Y:S02]  /*5360*/  PRMT R37, R37, 0x5410, R28 ;  /* 0x0000541025257816 */ /* 0x000fe4000000001c */
[----:B------:R-:W-:Y:S02]  /*5370*/  LOP3.LUT R86, R86, 0xffff, RZ, 0xc0, !PT ;  /* 0x0000ffff56567812 */ /* 0x000fe400078ec0ff */
[----:B------:R-:W-:Y:S02]  /*5380*/  PRMT R21, R23, 0x5210, R84 ;  /* 0x0000521017157816 */ /* 0x000fe40000000054 */
[----:B------:R-:W-:-:S02]  /*5390*/  ISETP.LT.AND P3, PT, R22, UR7, !P0 ;  /* 0x0000000716007c0c */ /* 0x000fc4000c761270 */
[----:B------:R-:W-:Y:S02]  /*53a0*/  PRMT R20, R33, 0x4210, R84 ;  /* 0x0000421021147816 */ /* 0x000fe40000000054 */
[----:B------:R-:W-:Y:S02]  /*53b0*/  PRMT R23, R37, 0x5210, R86 ;  /* 0x0000521025177816 */ /* 0x000fe40000000056 */
[----:B------:R-:W-:Y:S01]  /*53c0*/  LOP3.LUT R105, R93, 0x7a, R176, 0xfe, !PT ;  /* 0x0000007a5d697812 */ /* 0x000fe200078efeb0 */
[----:B-1----:R-:W-:Y:S01]  /*53d0*/  IMAD R27, R22, R3, RZ ;  /* 0x00000003161b7224 */ /* 0x002fe200078e02ff */
[----:B------:R-:W-:Y:S02]  /*53e0*/  PRMT R22, R35, 0x4210, R86 ;  /* 0x0000421023167816 */ /* 0x000fe40000000056 */
[C-C-:B------:R-:W-:Y:S02]  /*53f0*/  LOP3.LUT R95, R93.reuse, 0x78, R176.reuse, 0xfe, !PT ;  /* 0x000000785d5f7812 */ /* 0x140fe400078efeb0 */
[C-C-:B------:R-:W-:Y:S01]  /*5400*/  LOP3.LUT R99, R93.reuse, 0x76, R176.reuse, 0xfe, !PT ;  /* 0x000000765d637812 */ /* 0x140fe200078efeb0 */
[----:B------:R-:W1:Y:S01]  /*5410*/  LDS.128 R8, [R25] ;  /* 0x0000000019087984 */ /* 0x000e620000000c00 */
[----:B------:R-:W-:-:S02]  /*5420*/  LOP3.LUT R91, R93, 0x74, R176, 0xfe, !PT ;  /* 0x000000745d5b7812 */ /* 0x000fc400078efeb0 */
[C-C-:B------:R-:W-:Y:S01]  /*5430*/  LOP3.LUT R101, R93.reuse, 0x72, R176.reuse, 0xfe, !PT ;  /* 0x000000725d657812 */ /* 0x140fe200078efeb0 */
[----:B------:R-:W-:Y:S01]  /*5440*/  BAR.SYNC.DEFER_BLOCKING 0x0 ;  /* 0x0000000000007b1d */ /* 0x000fe20000010000 */
[C-C-:B------:R-:W-:Y:S02]  /*5450*/  LOP3.LUT R103, R93.reuse, 0x70, R176.reuse, 0xfe, !PT ;  /* 0x000000705d677812 */ /* 0x140fe400078efeb0 */
[C-C-:B------:R-:W-:Y:S02]  /*5460*/  LOP3.LUT R108, R93.reuse, 0x6a, R176.reuse, 0xfe, !PT ;  /* 0x0000006a5d6c7812 */ /* 0x140fe400078efeb0 */
[C-C-:B------:R-:W-:Y:S02]  /*5470*/  LOP3.LUT R107, R93.reuse, 0x68, R176.reuse, 0xfe, !PT ;  /* 0x000000685d6b7812 */ /* 0x140fe400078efeb0 */
[C-C-:B------:R-:W-:Y:S02]  /*5480*/  LOP3.LUT R109, R93.reuse, 0x66, R176.reuse, 0xfe, !PT ;  /* 0x000000665d6d7812 */ /* 0x140fe400078efeb0 */
[----:B------:R-:W-:-:S02]  /*5490*/  LOP3.LUT R110, R93, 0x64, R176, 0xfe, !PT ;  /* 0x000000645d6e7812 */ /* 0x000fc400078efeb0 */
[C-C-:B------:R-:W-:Y:S02]  /*54a0*/  LOP3.LUT R112, R93.reuse, 0x62, R176.reuse, 0xfe, !PT ;  /* 0x000000625d707812 */ /* 0x140fe400078efeb0 */
[C-C-:B------:R-:W-:Y:S02]  /*54b0*/  LOP3.LUT R111, R93.reuse, 0x60, R176.reuse, 0xfe, !PT ;  /* 0x000000605d6f7812 */ /* 0x140fe400078efeb0 */
[C-C-:B------:R-:W-:Y:S02]  /*54c0*/  LOP3.LUT R113, R93.reuse, 0x5c, R176.reuse, 0xfe, !PT ;  /* 0x0000005c5d717812 */ /* 0x140fe400078efeb0 */
[C-C-:B------:R-:W-:Y:S02]  /*54d0*/  LOP3.LUT R114, R93.reuse, 0x5a, R176.reuse, 0xfe, !PT ;  /* 0x0000005a5d727812 */ /* 0x140fe400078efeb0 */
[C-C-:B------:R-:W-:Y:S02]  /*54e0*/  LOP3.LUT R115, R93.reuse, 0x58, R176.reuse, 0xfe, !PT ;  /* 0x000000585d737812 */ /* 0x140fe400078efeb0 */
[----:B------:R-:W-:-:S02]  /*54f0*/  LOP3.LUT R117, R93, 0x56, R176, 0xfe, !PT ;  /* 0x000000565d757812 */ /* 0x000fc400078efeb0 */
[C-C-:B------:R-:W-:Y:S01]  /*5500*/  LOP3.LUT R116, R93.reuse, 0x54, R176.reuse, 0xfe, !PT ;  /* 0x000000545d747812 */ /* 0x140fe200078efeb0 */
[----:B------:R-:W-:Y:S01]  /*5510*/  STSM.16.M88.4 [R26], R16 ;  /* 0x000000101a007844 */ /* 0x000fe20000000200 */
[C-C-:B------:R-:W-:Y:S02]  /*5520*/  LOP3.LUT R118, R93.reuse, 0x52, R176.reuse, 0xfe, !PT ;  /* 0x000000525d767812 */ /* 0x140fe400078efeb0 */
[C-C-:B------:R-:W-:Y:S01]  /*5530*/  LOP3.LUT R119, R93.reuse, 0x50, R176.reuse, 0xfe, !PT ;  /* 0x000000505d777812 */ /* 0x140fe200078efeb0 */
[----:B------:R-:W-:Y:S01]  /*5540*/  BAR.SYNC.DEFER_BLOCKING 0x0 ;  /* 0x0000000000007b1d */ /* 0x000fe20000010000 */
        /* <DEDUP_REMOVED lines=9> */
[C-C-:B------:R-:W-:Y:S02]  /*55e0*/  LOP3.LUT R129, R93.reuse, 0x38, R176.reuse, 0xfe, !PT ;  /* 0x000000385d817812 */ /* 0x140fe400078efeb0 */
[C-C-:B------:R-:W-:Y:S02]  /*55f0*/  LOP3.LUT R130, R93.reuse, 0x36, R176.reuse, 0xfe, !PT ;  /* 0x000000365d827812 */ /* 0x140fe400078efeb0 */
[C-C-:B------:R-:W-:Y:S01]  /*5600*/  LOP3.LUT R131, R93.reuse, 0x34, R176.reuse, 0xfe, !PT ;  /* 0x000000345d837812 */ /* 0x140fe200078efeb0 */
[----:B------:R-:W2:Y:S01]  /*5610*/  LDS.128 R4, [R25] ;  /* 0x0000000019047984 */ /* 0x000ea20000000c00 */
[C-C-:B------:R-:W-:Y:S02]  /*5620*/  LOP3.LUT R132, R93.reuse, 0x32, R176.reuse, 0xfe, !PT ;  /* 0x000000325d847812 */ /* 0x140fe400078efeb0 */
[C-C-:B------:R-:W-:Y:S01]  /*5630*/  LOP3.LUT R133, R93.reuse, 0x30, R176.reuse, 0xfe, !PT ;  /* 0x000000305d857812 */ /* 0x140fe200078efeb0 */
[----:B------:R-:W-:Y:S01]  /*5640*/  BAR.SYNC.DEFER_BLOCKING 0x0 ;  /* 0x0000000000007b1d */ /* 0x000fe20000010000 */
        /* <DEDUP_REMOVED lines=11> */
[C-C-:B------:R-:W-:Y:S01]  /*5700*/  LOP3.LUT R92, R93.reuse, 0x14, R176.reuse, 0xfe, !PT ;  /* 0x000000145d5c7812 */ /* 0x140fe200078efeb0 */
[----:B------:R3:W-:Y:S01]  /*5710*/  STSM.16.M88.4 [R26], R20 ;  /* 0x000000141a007844 */ /* 0x0007e20000000200 */
[----:B------:R-:W-:-:S02]  /*5720*/  LOP3.LUT R94, R93, 0x12, R176, 0xfe, !PT ;  /* 0x000000125d5e7812 */ /* 0x000fc400078efeb0 */
[C-C-:B------:R-:W-:Y:S02]  /*5730*/  LOP3.LUT R96, R93.reuse, 0x10, R176.reuse, 0xfe, !PT ;  /* 0x000000105d607812 */ /* 0x140fe400078efeb0 */
[C-C-:B------:R-:W-:Y:S02]  /*5740*/  LOP3.LUT R98, R93.reuse, 0xc, R176.reuse, 0xfe, !PT ;  /* 0x0000000c5d627812 */ /* 0x140fe400078efeb0 */
[C-C-:B------:R-:W-:Y:S02]  /*5750*/  LOP3.LUT R100, R93.reuse, 0xa, R176.reuse, 0xfe, !PT ;  /* 0x0000000a5d647812 */ /* 0x140fe400078efeb0 */
[C-C-:B------:R-:W-:Y:S02]  /*5760*/  LOP3.LUT R102, R93.reuse, 0x8, R176.reuse, 0xfe, !PT ;  /* 0x000000085d667812 */ /* 0x140fe400078efeb0 */
[C-C-:B------:R-:W-:Y:S02]  /*5770*/  LOP3.LUT R104, R93.reuse, 0x6, R176.reuse, 0xfe, !PT ;  /* 0x000000065d687812 */ /* 0x140fe400078efeb0 */
[----:B------:R-:W-:-:S02]  /*5780*/  LOP3.LUT R106, R93, 0x4, R176, 0xfe, !PT ;  /* 0x000000045d6a7812 */ /* 0x000fc400078efeb0 */
[----:B------:R-:W-:Y:S01]  /*5790*/  LOP3.LUT R176, R93, 0x2, R176, 0xfe, !PT ;  /* 0x000000025db07812 */ /* 0x000fe200078efeb0 */
[-C--:B---3--:R-:W-:Y:S01]  /*57a0*/  IMAD R21, R104, R3.reuse, RZ ;  /* 0x0000000368157224 */ /* 0x088fe200078e02ff */
[----:B------:R-:W-:Y:S01]  /*57b0*/  BAR.SYNC.DEFER_BLOCKING 0x0 ;  /* 0x0000000000007b1d */ /* 0x000fe20000010000 */
[----:B------:R-:W-:Y:S01]  /*57c0*/  IADD3 R2, P2, R24, UR4, RZ ;  /* 0x0000000418027c10 */ /* 0x000fe2000ff5e0ff */
[-C--:B------:R-:W-:Y:S01]  /*57d0*/  IMAD R31, R106, R3.reuse, RZ ;  /* 0x000000036a1f7224 */ /* 0x080fe200078e02ff */
[----:B0-----:R-:W-:Y:S01]  /*57e0*/  PRMT R37, R12, 0x7770, RZ ;  /* 0x000077700c257816 */ /* 0x001fe200000000ff */
[-C--:B------:R-:W-:Y:S01]  /*57f0*/  IMAD R29, R176, R3.reuse, RZ ;  /* 0x00000003b01d7224 */ /* 0x080fe200078e02ff */
[----:B------:R-:W-:Y:S01]  /*5800*/  LEA.HI.X.SX32 R24, R24, UR5, 0x1, P2 ;  /* 0x0000000518187c11 */ /* 0x000fe200090f0eff */
[----:B------:R-:W-:Y:S01]  /*5810*/  IMAD R23, R102, R3, RZ ;  /* 0x0000000366177224 */ /* 0x000fe200078e02ff */
[----:B------:R-:W-:Y:S02]  /*5820*/  IADD3 R16, P6, R27, R2, RZ ;  /* 0x000000021b107210 */ /* 0x000fe40007fde0ff */
[----:B------:R-:W-:-:S02]  /*5830*/  ISETP.LT.AND P2, PT, R176, UR7, !P0 ;  /* 0x00000007b0007c0c */ /* 0x000fc4000c741270 */
[----:B------:R-:W-:Y:S02]  /*5840*/  IADD3 R18, P4, R29, R2, RZ ;  /* 0x000000021d127210 */ /* 0x000fe40007f9e0ff */
[-C--:B------:R-:W-:Y:S01]  /*5850*/  LEA.HI.X.SX32 R17, R27, R24.reuse, 0x1, P6 ;  /* 0x000000181b117211 */ /* 0x080fe200030f0eff */
[----:B------:R-:W-:Y:S01]  /*5860*/  IMAD R27, R3, 0x20, R27 ;  /* 0x00000020031b7824 */ /* 0x000fe200078e021b */
[----:B------:R-:W-:Y:S02]  /*5870*/  ISETP.LT.AND P6, PT, R106, UR7, !P0 ;  /* 0x000000076a007c0c */ /* 0x000fe4000c7c1270 */
[----:B------:R-:W-:Y:S02]  /*5880*/  LEA.HI.X.SX32 R19, R29, R24, 0x1, P4 ;  /* 0x000000181d137211 */ /* 0x000fe400020f0eff */
[----:B------:R-:W-:Y:S02]  /*5890*/  IADD3 R28, P4, R31, R2, RZ ;  /* 0x000000021f1c7210 */ /* 0x000fe40007f9e0ff */
[----:B------:R-:W-:-:S02]  /*58a0*/  PRMT R33, R13, 0x7770, RZ ;  /* 0x000077700d217816 */ /* 0x000fc400000000ff */
[----:B------:R-:W-:Y:S01]  /*58b0*/  LEA.HI.X.SX32 R29, R31, R24, 0x1, P4 ;  /* 0x000000181f1d7211 */ /* 0x000fe200020f0eff */
[----:B------:R0:W-:Y:S01]  /*58c0*/  @P3 STG.E.U8 desc[UR10][R16.64], R37 ;  /* 0x0000002510003986 */ /* 0x0001e2000c10110a */
[----:B------:R-:W-:Y:S02]  /*58d0*/  ISETP.LT.AND P3, PT, R104, UR7, !P0 ;  /* 0x0000000768007c0c */ /* 0x000fe4000c761270 */
[----:B------:R-:W-:Y:S01]  /*58e0*/  PRMT R35, R14, 0x7770, RZ ;  /* 0x000077700e237816 */ /* 0x000fe200000000ff */
[----:B------:R3:W-:Y:S01]  /*58f0*/  @P2 STG.E.U8 desc[UR10][R18.64], R33 ;  /* 0x0000002112002986 */ /* 0x0007e2000c10110a */
[C---:B------:R-:W-:Y:S02]  /*5900*/  IADD3 R20, P4, R21.reuse, R2, RZ ;  /* 0x0000000215147210 */ /* 0x040fe40007f9e0ff */
[----:B------:R-:W-:Y:S01]  /*5910*/  ISETP.LT.AND P2, PT, R102, UR7, !P0 ;  /* 0x0000000766007c0c */ /* 0x000fe2000c741270 */
[----:B------:R4:W-:Y:S01]  /*5920*/  @P6 STG.E.U8 desc[UR10][R28.64], R35 ;  /* 0x000000231c006986 */ /* 0x0009e2000c10110a */
[----:B------:R-:W-:-:S02]  /*5930*/  LEA.HI.X.SX32 R21, R21, R24, 0x1, P4 ;  /* 0x0000001815157211 */ /* 0x000fc400020f0eff */
[----:B------:R-:W-:Y:S02]  /*5940*/  ISETP.LT.AND P4, PT, R100, UR7, !P0 ;  /* 0x0000000764007c0c */ /* 0x000fe4000c781270 */
[----:B0-----:R-:W-:Y:S02]  /*5950*/  IADD3 R16, P6, R23, R2, RZ ;  /* 0x0000000217107210 */ /* 0x001fe40007fde0ff */
[----:B------:R-:W-:Y:S01]  /*5960*/  PRMT R31, R12, 0x7771, RZ ;  /* 0x000077710c1f7816 */ /* 0x000fe200000000ff */
[-C--:B---3--:R-:W-:Y:S01]  /*5970*/  IMAD R19, R100, R3.reuse, RZ ;  /* 0x0000000364137224 */ /* 0x088fe200078e02ff */
[----:B------:R-:W-:Y:S02]  /*5980*/  PRMT R33, R15, 0x7770, RZ ;  /* 0x000077700f217816 */ /* 0x000fe400000000ff */
[----:B------:R-:W-:Y:S01]  /*5990*/  LEA.HI.X.SX32 R17, R23, R24, 0x1, P6 ;  /* 0x0000001817117211 */ /* 0x000fe200030f0eff */
[CC--:B------:R-:W-:Y:S01]  /*59a0*/  IMAD R23, R98.reuse, R3.reuse, RZ ;  /* 0x0000000362177224 */ /* 0x0c0fe200078e02ff */
[C---:B------:R-:W-:Y:S01]  /*59b0*/  IADD3 R18, P6, R19.reuse, R2, RZ ;  /* 0x0000000213127210 */ /* 0x040fe20007fde0ff */
[----:B------:R0:W-:Y:S01]  /*59c0*/  @P3 STG.E.U8 desc[UR10][R20.64], R33 ;  /* 0x0000002114003986 */ /* 0x0001e2000c10110a */
[----:B------:R-:W-:Y:S01]  /*59d0*/  ISETP.LT.AND P3, PT, R98, UR7, !P0 ;  /* 0x0000000762007c0c */ /* 0x000fe2000c761270 */
[----:B----4-:R-:W-:Y:S01]  /*59e0*/  IMAD R29, R172, R3, RZ ;  /* 0x00000003ac1d7224 */ /* 0x010fe200078e02ff */
[----:B------:R-:W-:Y:S01]  /*59f0*/  LEA.HI.X.SX32 R19, R19, R24, 0x1, P6 ;  /* 0x0000001813137211 */ /* 0x000fe200030f0eff */
[----:B------:R3:W-:Y:S01]  /*5a00*/  @P2 STG.E.U8 desc[UR10][R16.64], R31 ;  /* 0x0000001f10002986 */ /* 0x0007e2000c10110a */
[----:B------:R-:W-:-:S02]  /*5a10*/  PRMT R35, R13, 0x7771, RZ ;  /* 0x000077710d237816 */ /* 0x000fc400000000ff */
[C---:B------:R-:W-:Y:S02]  /*5a20*/  IADD3 R22, P6, R23.reuse, R2, RZ ;  /* 0x0000000217167210 */ /* 0x040fe40007fde0ff */
[----:B------:R-:W-:Y:S01]  /*5a30*/  ISETP.LT.AND P2, PT, R172, UR7, !P0 ;  /* 0x00000007ac007c0c */ /* 0x000fe2000c741270 */
[----:B------:R4:W-:Y:S01]  /*5a40*/  @P4 STG.E.U8 desc[UR10][R18.64], R35 ;  /* 0x0000002312004986 */ /* 0x0009e2000c10110a */
[----:B------:R-:W-:Y:S02]  /*5a50*/  LEA.HI.X.SX32 R23, R23, R24, 0x1, P6 ;  /* 0x0000001817177211 */ /* 0x000fe400030f0eff */
[----:B0-----:R-:W-:Y:S02]  /*5a60*/  IADD3 R20, P4, R29, R2, RZ ;  /* 0x000000021d147210 */ /* 0x001fe40007f9e0ff */
[----:B------:R-:W-:Y:S01]  /*5a70*/  PRMT R33, R14, 0x7771, RZ ;  /* 0x000077710e217816 */ /* 0x000fe200000000ff */
[C---:B---3--:R-:W-:Y:S01]  /*5a80*/  IMAD R17, R96.reuse, R3, RZ ;  /* 0x0000000360117224 */ /* 0x048fe200078e02ff */
[----:B------:R-:W-:-:S02]  /*5a90*/  ISETP.LT.AND P6, PT, R96, UR7, !P0 ;  /* 0x0000000760007c0c */ /* 0x000fc4000c7c1270 */
[----:B------:R-:W-:Y:S01]  /*5aa0*/  LEA.HI.X.SX32 R21, R29, R24, 0x1, P4 ;  /* 0x000000181d157211 */ /* 0x000fe200020f0eff */
[----:B------:R0:W-:Y:S01]  /*5ab0*/  @P3 STG.E.U8 desc[UR10][R22.64], R33 ;  /* 0x0000002116003986 */ /* 0x0001e2000c10110a */
[----:B------:R-:W-:Y:S01]  /*5ac0*/  IADD3 R16, P4, R17, R2, RZ ;  /* 0x0000000211107210 */ /* 0x000fe20007f9e0ff */
[CC--:B----4-:R-:W-:Y:S01]  /*5ad0*/  IMAD R19, R94.reuse, R3.reuse, RZ ;  /* 0x000000035e137224 */ /* 0x0d0fe200078e02ff */
[----:B------:R-:W-:Y:S01]  /*5ae0*/  ISETP.LT.AND P3, PT, R94, UR7, !P0 ;  /* 0x000000075e007c0c */ /* 0x000fe2000c761270 */
[----:B------:R-:W-:Y:S01]  /*5af0*/  IMAD R29, R92, R3, RZ ;  /* 0x000000035c1d7224 */ /* 0x000fe200078e02ff */
[----:B------:R-:W-:Y:S02]  /*5b00*/  PRMT R31, R15, 0x7771, RZ ;  /* 0x000077710f1f7816 */ /* 0x000fe400000000ff */
[----:B------:R-:W-:Y:S02]  /*5b10*/  LEA.HI.X.SX32 R17, R17, R24, 0x1, P4 ;  /* 0x0000001811117211 */ /* 0x000fe400020f0eff */
[----:B------:R-:W-:Y:S01]  /*5b20*/  PRMT R35, R12, 0x7772, RZ ;  /* 0x000077720c237816 */ /* 0x000fe200000000ff */
[----:B------:R3:W-:Y:S01]  /*5b30*/  @P2 STG.E.U8 desc[UR10][R20.64], R31 ;  /* 0x0000001f14002986 */ /* 0x0007e2000c10110a */
[----:B------:R-:W-:-:S02]  /*5b40*/  IADD3 R18, P4, R19, R2, RZ ;  /* 0x0000000213127210 */ /* 0x000fc40007f9e0ff */
[----:B0-----:R-:W-:Y:S01]  /*5b50*/  PRMT R33, R13, 0x7772, RZ ;  /* 0x000077720d217816 */ /* 0x001fe200000000ff */
[----:B------:R0:W-:Y:S01]  /*5b60*/  @P6 STG.E.U8 desc[UR10][R16.64], R35 ;  /* 0x0000002310006986 */ /* 0x0001e2000c10110a */
[----:B------:R-:W-:Y:S02]  /*5b70*/  LEA.HI.X.SX32 R19, R19, R24, 0x1, P4 ;  /* 0x0000001813137211 */ /* 0x000fe400020f0eff */
[----:B------:R-:W-:Y:S02]  /*5b80*/  ISETP.LT.AND P2, PT, R92, UR7, !P0 ;  /* 0x000000075c007c0c */ /* 0x000fe4000c741270 */
[C---:B------:R-:W-:Y:S01]  /*5b90*/  IADD3 R22, P6, R29.reuse, R2, RZ ;  /* 0x000000021d167210 */ /* 0x040fe20007fde0ff */
[----:B------:R4:W-:Y:S01]  /*5ba0*/  @P3 STG.E.U8 desc[UR10][R18.64], R33 ;  /* 0x0000002112003986 */ /* 0x0009e2000c10110a */
[C---:B------:R-:W-:Y:S01]  /*5bb0*/  ISETP.LT.AND P4, PT, R90.reuse, UR7, !P0 ;  /* 0x000000075a007c0c */ /* 0x040fe2000c781270 */
[-C--:B---3--:R-:W-:Y:S01]  /*5bc0*/  IMAD R21, R90, R3.reuse, RZ ;  /* 0x000000035a157224 */ /* 0x088fe200078e02ff */
[----:B------:R-:W-:Y:S01]  /*5bd0*/  LEA.HI.X.SX32 R23, R29, R24, 0x1, P6 ;  /* 0x000000181d177211 */ /* 0x000fe200030f0eff */
[-C--:B------:R-:W-:Y:S01]  /*5be0*/  IMAD R29, R88, R3.reuse, RZ ;  /* 0x00000003581d7224 */ /* 0x080fe200078e02ff */
[C---:B------:R-:W-:Y:S01]  /*5bf0*/  ISETP.LT.AND P3, PT, R89.reuse, UR7, !P0 ;  /* 0x0000000759007c0c */ /* 0x040fe2000c761270 */
[----:B------:R-:W-:Y:S01]  /*5c00*/  IMAD R89, R89, R3, RZ ;  /* 0x0000000359597224 */ /* 0x000fe200078e02ff */
[----:B------:R-:W-:-:S02]  /*5c10*/  IADD3 R20, P6, R21, R2, RZ ;  /* 0x0000000215147210 */ /* 0x000fc40007fde0ff */
[----:B------:R-:W-:Y:S02]  /*5c20*/  PRMT R31, R14, 0x7772, RZ ;  /* 0x000077720e1f7816 */ /* 0x000fe400000000ff */
[----:B------:R-:W-:Y:S02]  /*5c30*/  LEA.HI.X.SX32 R21, R21, R24, 0x1, P6 ;  /* 0x0000001815157211 */ /* 0x000fe400030f0eff */
[----:B0-----:R-:W-:Y:S01]  /*5c40*/  PRMT R35, R15, 0x7772, RZ ;  /* 0x000077720f237816 */ /* 0x001fe200000000ff */
[----:B------:R0:W-:Y:S01]  /*5c50*/  @P2 STG.E.U8 desc[UR10][R22.64], R31 ;  /* 0x0000001f16002986 */ /* 0x0001e2000c10110a */
[-C--:B------:R-:W-:Y:S02]  /*5c60*/  IADD3 R16, P6, R89, R2.reuse, RZ ;  /* 0x0000000259107210 */ /* 0x080fe40007fde0ff */
[----:B------:R-:W-:Y:S01]  /*5c70*/  ISETP.LT.AND P2, PT, R88, UR7, !P0 ;  /* 0x0000000758007c0c */ /* 0x000fe2000c741270 */
[----:B------:R3:W-:Y:S01]  /*5c80*/  @P4 STG.E.U8 desc[UR10][R20.64], R35 ;  /* 0x0000002314004986 */ /* 0x0007e2000c10110a */
[----:B----4-:R-:W-:-:S02]  /*5c90*/  IADD3 R18, P4, R29, R2, RZ ;  /* 0x000000021d127210 */ /* 0x010fc40007f9e0ff */
[-C--:B------:R-:W-:Y:S02]  /*5ca0*/  LEA.HI.X.SX32 R17, R89, R24.reuse, 0x1, P6 ;  /* 0x0000001859117211 */ /* 0x080fe400030f0eff */
[----:B------:R-:W-:Y:S02]  /*5cb0*/  ISETP.LT.AND P6, PT, R0, UR7, !P0 ;  /* 0x0000000700007c0c */ /* 0x000fe4000c7c1270 */
[----:B------:R-:W-:Y:S01]  /*5cc0*/  PRMT R33, R12, 0x7773, RZ ;  /* 0x000077730c217816 */ /* 0x000fe200000000ff */
[-C--:B0-----:R-:W-:Y:S01]  /*5cd0*/  IMAD R23, R0, R3.reuse, RZ ;  /* 0x0000000300177224 */ /* 0x081fe200078e02ff */
[----:B------:R-:W-:Y:S01]  /*5ce0*/  LEA.HI.X.SX32 R19, R29, R24, 0x1, P4 ;  /* 0x000000181d137211 */ /* 0x000fe200020f0eff */
[----:B------:R-:W-:Y:S01]  /*5cf0*/  VIADD R0, R97, 0x2e ;  /* 0x0000002e61007836 */ /* 0x000fe20000000000 */
[----:B------:R-:W-:Y:S01]  /*5d00*/  PRMT R31, R13, 0x7773, RZ ;  /* 0x000077730d1f7816 */ /* 0x000fe200000000ff */
[C---:B---3--:R-:W-:Y:S01]  /*5d10*/  IMAD R21, R174.reuse, R3, RZ ;  /* 0x00000003ae157224 */ /* 0x048fe200078e02ff */
[----:B------:R-:W-:Y:S01]  /*5d20*/  IADD3 R12, P4, R23, R2, RZ ;  /* 0x00000002170c7210 */ /* 0x000fe20007f9e0ff */
[----:B------:R0:W-:Y:S01]  /*5d30*/  @P3 STG.E.U8 desc[UR10][R16.64], R33 ;  /* 0x0000002110003986 */ /* 0x0001e2000c10110a */
[----:B------:R-:W-:-:S02]  /*5d40*/  ISETP.LT.AND P3, PT, R174, UR7, !P0 ;  /* 0x00000007ae007c0c */ /* 0x000fc4000c761270 */
[----:B------:R-:W-:Y:S01]  /*5d50*/  LEA.HI.X.SX32 R13, R23, R24, 0x1, P4 ;  /* 0x00000018170d7211 */ /* 0x000fe200020f0eff */
[----:B------:R-:W-:Y:S01]  /*5d60*/  @P2 STG.E.U8 desc[UR10][R18.64], R31 ;  /* 0x0000001f12002986 */ /* 0x000fe2000c10110a */
[----:B------:R-:W-:Y:S02]  /*5d70*/  PRMT R29, R14, 0x7773, RZ ;  /* 0x000077730e1d7816 */ /* 0x000fe400000000ff */
[-C--:B------:R-:W-:Y:S02]  /*5d80*/  IADD3 R20, P4, R21, R2.reuse, RZ ;  /* 0x0000000215147210 */ /* 0x080fe40007f9e0ff */
[----:B------:R-:W-:Y:S01]  /*5d90*/  ISETP.LT.AND P2, PT, R140, UR7, !P0 ;  /* 0x000000078c007c0c */ /* 0x000fe2000c741270 */
[----:B------:R3:W-:Y:S01]  /*5da0*/  @P6 STG.E.U8 desc[UR10][R12.64], R29 ;  /* 0x0000001d0c006986 */ /* 0x0007e2000c10110a */
[----:B------:R-:W-:Y:S01]  /*5db0*/  IADD3 R14, P6, R27, R2, RZ ;  /* 0x000000021b0e7210 */ /* 0x000fe20007fde0ff */
[----:B0-----:R-:W-:Y:S01]  /*5dc0*/  IMAD R17, R3, 0x2, R27 ;  /* 0x0000000203117824 */ /* 0x001fe200078e021b */
[----:B------:R-:W-:-:S02]  /*5dd0*/  LEA.HI.X.SX32 R21, R21, R24, 0x1, P4 ;  /* 0x0000001815157211 */ /* 0x000fc400020f0eff */
[----:B------:R-:W-:Y:S02]  /*5de0*/  ISETP.LT.AND P4, PT, R139, UR7, !P0 ;  /* 0x000000078b007c0c */ /* 0x000fe4000c781270 */
[----:B------:R-:W-:Y:S02]  /*5df0*/  PRMT R23, R15, 0x7773, RZ ;  /* 0x000077730f177816 */ /* 0x000fe400000000ff */
[----:B------:R-:W-:Y:S02]  /*5e00*/  LEA.HI.X.SX32 R15, R27, R24, 0x1, P6 ;  /* 0x000000181b0f7211 */ /* 0x000fe400030f0eff */
[----:B------:R-:W-:Y:S01]  /*5e10*/  IADD3 R16, P6, R17, R2, RZ ;  /* 0x0000000211107210 */ /* 0x000fe20007fde0ff */
[----:B------:R0:W-:Y:S01]  /*5e20*/  @P3 STG.E.U8 desc[UR10][R20.64], R23 ;  /* 0x0000001714003986 */ /* 0x0001e2000c10110a */
[C---:B---3--:R-:W-:Y:S01]  /*5e30*/  IMAD R13, R3.reuse, 0x2, R17 ;  /* 0x00000002030d7824 */ /* 0x048fe200078e0211 */
[----:B------:R-:W-:Y:S02]  /*5e40*/  ISETP.LT.AND P3, PT, R138, UR7, !P0 ;  /* 0x000000078a007c0c */ /* 0x000fe4000c761270 */
[----:B-1----:R-:W-:Y:S01]  /*5e50*/  PRMT R31, R8, 0x7770, RZ ;  /* 0x00007770081f7816 */ /* 0x002fe200000000ff */
[----:B------:R-:W-:Y:S01]  /*5e60*/  IMAD R19, R3, 0x2, R13 ;  /* 0x0000000203137824 */ /* 0x000fe200078e020d */
[----:B------:R-:W-:-:S02]  /*5e70*/  LEA.HI.X.SX32 R17, R17, R24, 0x1, P6 ;  /* 0x0000001811117211 */ /* 0x000fc400030f0eff */
[----:B------:R-:W-:Y:S01]  /*5e80*/  PRMT R27, R9, 0x7770, RZ ;  /* 0x00007770091b7816 */ /* 0x000fe200000000ff */
[----:B------:R1:W-:Y:S01]  /*5e90*/  @P2 STG.E.U8 desc[UR10][R14.64], R31 ;  /* 0x0000001f0e002986 */ /* 0x0003e2000c10110a */
[-C--:B------:R-:W-:Y:S02]  /*5ea0*/  IADD3 R12, P6, R13, R2.reuse, RZ ;  /* 0x000000020d0c7210 */ /* 0x080fe40007fde0ff */
[----:B------:R-:W-:Y:S01]  /*5eb0*/  ISETP.LT.AND P2, PT, R137, UR7, !P0 ;  /* 0x0000000789007c0c */ /* 0x000fe2000c741270 */
[----:B------:R3:W-:Y:S01]  /*5ec0*/  @P4 STG.E.U8 desc[UR10][R16.64], R27 ;  /* 0x0000001b10004986 */ /* 0x0007e2000c10110a */
[----:B------:R-:W-:Y:S02]  /*5ed0*/  IADD3 R18, P4, R19, R2, RZ ;  /* 0x0000000213127210 */ /* 0x000fe40007f9e0ff */
[----:B------:R-:W-:Y:S02]  /*5ee0*/  LEA.HI.X.SX32 R13, R13, R24, 0x1, P6 ;  /* 0x000000180d0d7211 */ /* 0x000fe400030f0eff */
[----:B0-----:R-:W-:-:S02]  /*5ef0*/  PRMT R21, R10, 0x7770, RZ ;  /* 0x000077700a157816 */ /* 0x001fc400000000ff */
[----:B------:R-:W-:Y:S01]  /*5f00*/  ISETP.LT.AND P6, PT, R136, UR7, !P0 ;  /* 0x0000000788007c0c */ /* 0x000fe2000c7c1270 */
[----:B-1----:R-:W-:Y:S01]  /*5f10*/  IMAD R15, R3, 0x2, R19 ;  /* 0x00000002030f7824 */ /* 0x002fe200078e0213 */
[----:B------:R-:W-:Y:S01]  /*5f20*/  LEA.HI.X.SX32 R19, R19, R24, 0x1, P4 ;  /* 0x0000001813137211 */ /* 0x000fe200020f0eff */
[----:B------:R0:W-:Y:S01]  /*5f30*/  @P3 STG.E.U8 desc[UR10][R12.64], R21 ;  /* 0x000000150c003986 */ /* 0x0001e2000c10110a */
[----:B------:R-:W-:Y:S01]  /*5f40*/  ISETP.LT.AND P3, PT, R135, UR7, !P0 ;  /* 0x0000000787007c0c */ /* 0x000fe2000c761270 */
[----:B---3--:R-:W-:Y:S01]  /*5f50*/  IMAD R17, R3, 0x2, R15 ;  /* 0x0000000203117824 */ /* 0x008fe200078e020f */
[----:B------:R-:W-:Y:S02]  /*5f60*/  IADD3 R14, P4, R15, R2, RZ ;  /* 0x000000020f0e7210 */ /* 0x000fe40007f9e0ff */
[----:B------:R-:W-:Y:S02]  /*5f70*/  PRMT R29, R11, 0x7770, RZ ;  /* 0x000077700b1d7816 */ /* 0x000fe400000000ff */
[----:B------:R-:W-:-:S02]  /*5f80*/  LEA.HI.X.SX32 R15, R15, R24, 0x1, P4 ;  /* 0x000000180f0f7211 */ /* 0x000fc400020f0eff */
[----:B------:R-:W-:Y:S01]  /*5f90*/  PRMT R27, R8, 0x7771, RZ ;  /* 0x00007771081b7816 */ /* 0x000fe200000000ff */
[----:B------:R1:W-:Y:S01]  /*5fa0*/  @P2 STG.E.U8 desc[UR10][R18.64], R29 ;  /* 0x0000001d12002986 */ /* 0x0003e2000c10110a */
[----:B------:R-:W-:Y:S01]  /*5fb0*/  IADD3 R16, P4, R17, R2, RZ ;  /* 0x0000000211107210 */ /* 0x000fe20007f9e0ff */
[----:B0-----:R-:W-:Y:S01]  /*5fc0*/  IMAD R21, R3, 0x2, R17 ;  /* 0x0000000203157824 */ /* 0x001fe200078e0211 */
[----:B------:R-:W-:Y:S01]  /*5fd0*/  PRMT R23, R9, 0x7771, RZ ;  /* 0x0000777109177816 */ /* 0x000fe200000000ff */
[----:B------:R-:W-:Y:S01]  /*5fe0*/  @P6 STG.E.U8 desc[UR10][R14.64], R27 ;  /* 0x0000001b0e006986 */ /* 0x000fe2000c10110a */
[----:B------:R-:W-:Y:S02]  /*5ff0*/  LEA.HI.X.SX32 R17, R17, R24, 0x1, P4 ;  /* 0x0000001811117211 */ /* 0x000fe400020f0eff */
[C---:B------:R-:W-:Y:S02]  /*6000*/  IADD3 R12, P6, R21.reuse, R2, RZ ;  /* 0x00000002150c7210 */ /* 0x040fe40007fde0ff */
[----:B------:R-:W-:Y:S01]  /*6010*/  ISETP.LT.AND P2, PT, R134, UR7, !P0 ;  /* 0x0000000786007c0c */ /* 0x000fe2000c741270 */
[----:B------:R0:W-:Y:S01]  /*6020*/  @P3 STG.E.U8 desc[UR10][R16.64], R23 ;  /* 0x0000001710003986 */ /* 0x0001e2000c10110a */
[C---:B------:R-:W-:Y:S01]  /*6030*/  ISETP.LT.AND P4, PT, R0.reuse, UR7, !P0 ;  /* 0x0000000700007c0c */ /* 0x040fe2000c781270 */
[----:B-1----:R-:W-:Y:S01]  /*6040*/  IMAD R19, R0, R3, RZ ;  /* 0x0000000300137224 */ /* 0x002fe200078e02ff */
[----:B------:R-:W-:Y:S01]  /*6050*/  LEA.HI.X.SX32 R13, R21, R24, 0x1, P6 ;  /* 0x00000018150d7211 */ /* 0x000fe200030f0eff */
[----:B------:R-:W-:Y:S01]  /*6060*/  IMAD R21, R3, 0x4, R21 ;  /* 0x0000000403157824 */ /* 0x000fe200078e0215 */
[----:B------:R-:W-:Y:S01]  /*6070*/  ISETP.LT.AND P6, PT, R133, UR7, !P0 ;  /* 0x0000000785007c0c */ /* 0x000fe2000c7c1270 */
[----:B------:R-:W-:Y:S01]  /*6080*/  VIADD R0, R97, 0x3e ;  /* 0x0000003e61007836 */ /* 0x000fe20000000000 */
[----:B------:R-:W-:-:S02]  /*6090*/  IADD3 R18, P3, R19, R2, RZ ;  /* 0x0000000213127210 */ /* 0x000fc40007f7e0ff */
[----:B------:R-:W-:Y:S02]  /*60a0*/  PRMT R29, R10, 0x7771, RZ ;  /* 0x000077710a1d7816 */ /* 0x000fe400000000ff */
[----:B------:R-:W-:Y:S01]  /*60b0*/  LEA.HI.X.SX32 R19, R19, R24, 0x1, P3 ;  /* 0x0000001813137211 */ /* 0x000fe200018f0eff */
[----:B0-----:R-:W-:Y:S01]  /*60c0*/  IMAD R17, R3, 0x2, R21 ;  /* 0x0000000203117824 */ /* 0x001fe200078e0215 */
[----:B------:R-:W-:Y:S01]  /*60d0*/  IADD3 R14, P3, R21, R2, RZ ;  /* 0x00000002150e7210 */ /* 0x000fe20007f7e0ff */
[----:B------:R0:W-:Y:S01]  /*60e0*/  @P2 STG.E.U8 desc[UR10][R12.64], R29 ;  /* 0x0000001d0c002986 */ /* 0x0001e2000c10110a */
[----:B------:R-:W-:Y:S02]  /*60f0*/  PRMT R27, R11, 0x7771, RZ ;  /* 0x000077710b1b7816 */ /* 0x000fe400000000ff */
[----:B------:R-:W-:Y:S02]  /*6100*/  LEA.HI.X.SX32 R15, R21, R24, 0x1, P3 ;  /* 0x00000018150f7211 */ /* 0x000fe400018f0eff */
[----:B------:R-:W-:Y:S01]  /*6110*/  PRMT R23, R8, 0x7772, RZ ;  /* 0x0000777208177816 */ /* 0x000fe200000000ff */
[----:B------:R-:W-:Y:S01]  /*6120*/  @P4 STG.E.U8 desc[UR10][R18.64], R27 ;  /* 0x0000001b12004986 */ /* 0x000fe2000c10110a */
[----:B------:R-:W-:-:S02]  /*6130*/  ISETP.LT.AND P2, PT, R132, UR7, !P0 ;  /* 0x0000000784007c0c */ /* 0x000fc4000c741270 */
[----:B------:R-:W-:Y:S01]  /*6140*/  IADD3 R16, P4, R17, R2, RZ ;  /* 0x0000000211107210 */ /* 0x000fe20007f9e0ff */
[----:B------:R1:W-:Y:S01]  /*6150*/  @P6 STG.E.U8 desc[UR10][R14.64], R23 ;  /* 0x000000170e006986 */ /* 0x0003e2000c10110a */
[----:B------:R-:W-:Y:S01]  /*6160*/  ISETP.LT.AND P3, PT, R131, UR7, !P0 ;  /* 0x0000000783007c0c */ /* 0x000fe2000c761270 */
[----:B0-----:R-:W-:Y:S01]  /*6170*/  IMAD R13, R3, 0x2, R17 ;  /* 0x00000002030d7824 */ /* 0x001fe200078e0211 */
[----:B------:R-:W-:Y:S02]  /*6180*/  LEA.HI.X.SX32 R17, R17, R24, 0x1, P4 ;  /* 0x0000001811117211 */ /* 0x000fe400020f0eff */
[----:B------:R-:W-:Y:S01]  /*6190*/  ISETP.LT.AND P4, PT, R130, UR7, !P0 ;  /* 0x0000000782007c0c */ /* 0x000fe2000c781270 */
[----:B------:R-:W-:Y:S01]  /*61a0*/  IMAD R21, R3, 0x2, R13 ;  /* 0x0000000203157824 */ /* 0x000fe200078e020d */
[----:B------:R-:W-:Y:S02]  /*61b0*/  IADD3 R12, P6, R13, R2, RZ ;  /* 0x000000020d0c7210 */ /* 0x000fe40007fde0ff */
[----:B------:R-:W-:-:S02]  /*61c0*/  PRMT R29, R9, 0x7772, RZ ;  /* 0x00007772091d7816 */ /* 0x000fc400000000ff */
[----:B------:R-:W-:Y:S01]  /*61d0*/  LEA.HI.X.SX32 R13, R13, R24, 0x1, P6 ;  /* 0x000000180d0d7211 */ /* 0x000fe200030f0eff */
[----:B-1----:R-:W-:Y:S01]  /*61e0*/  IMAD R15, R3, 0x2, R21 ;  /* 0x00000002030f7824 */ /* 0x002fe200078e0215 */
[C---:B------:R-:W-:Y:S01]  /*61f0*/  IADD3 R18, P6, R21.reuse, R2, RZ ;  /* 0x0000000215127210 */ /* 0x040fe20007fde0ff */
[----:B------:R0:W-:Y:S01]  /*6200*/  @P2 STG.E.U8 desc[UR10][R16.64], R29 ;  /* 0x0000001d10002986 */ /* 0x0001e2000c10110a */
[----:B------:R-:W-:Y:S02]  /*6210*/  PRMT R27, R10, 0x7772, RZ ;  /* 0x000077720a1b7816 */ /* 0x000fe400000000ff */
[----:B------:R-:W-:Y:S02]  /*6220*/  LEA.HI.X.SX32 R19, R21, R24, 0x1, P6 ;  /* 0x0000001815137211 */ /* 0x000fe400030f0eff */
[----:B------:R-:W-:Y:S01]  /*6230*/  PRMT R23, R11, 0x7772, RZ ;  /* 0x000077720b177816 */ /* 0x000fe200000000ff */
[----:B------:R1:W-:Y:S01]  /*6240*/  @P3 STG.E.U8 desc[UR10][R12.64], R27 ;  /* 0x0000001b0c003986 */ /* 0x0003e2000c10110a */
[----:B------:R-:W-:-:S02]  /*6250*/  IADD3 R14, P6, R15, R2, RZ ;  /* 0x000000020f0e7210 */ /* 0x000fc40007fde0ff */
[----:B------:R-:W-:Y:S01]  /*6260*/  ISETP.LT.AND P2, PT, R129, UR7, !P0 ;  /* 0x0000000781007c0c */ /* 0x000fe2000c741270 */
[----:B------:R3:W-:Y:S01]  /*6270*/  @P4 STG.E.U8 desc[UR10][R18.64], R23 ;  /* 0x0000001712004986 */ /* 0x0007e2000c10110a */
[----:B------:R-:W-:Y:S01]  /*6280*/  ISETP.LT.AND P3, PT, R128, UR7, !P0 ;  /* 0x0000000780007c0c */ /* 0x000fe2000c761270 */
[----:B0-----:R-:W-:Y:S01]  /*6290*/  IMAD R17, R3, 0x2, R15 ;  /* 0x0000000203117824 */ /* 0x001fe200078e020f */
[----:B------:R-:W-:Y:S02]  /*62a0*/  LEA.HI.X.SX32 R15, R15, R24, 0x1, P6 ;  /* 0x000000180f0f7211 */ /* 0x000fe400030f0eff */
[----:B------:R-:W-:Y:S01]  /*62b0*/  ISETP.LT.AND P4, PT, R127, UR7, !P0 ;  /* 0x000000077f007c0c */ /* 0x000fe2000c781270 */
[----:B------:R-:W-:Y:S01]  /*62c0*/  IMAD R21, R3, 0x2, R17 ;  /* 0x0000000203157824 */ /* 0x000fe200078e0211 */
[----:B------:R-:W-:Y:S01]  /*62d0*/  IADD3 R16, P6, R17, R2, RZ ;  /* 0x0000000211107210 */ /* 0x000fe20007fde0ff */
[----:B-1----:R-:W-:Y:S01]  /*62e0*/  IMAD R13, R0, R3, RZ ;  /* 0x00000003000d7224 */ /* 0x002fe200078e02ff */
[----:B------:R-:W-:-:S02]  /*62f0*/  PRMT R29, R8, 0x7773, RZ ;  /* 0x00007773081d7816 */ /* 0x000fc400000000ff */
[----:B------:R-:W-:Y:S02]  /*6300*/  LEA.HI.X.SX32 R17, R17, R24, 0x1, P6 ;  /* 0x0000001811117211 */ /* 0x000fe400030f0eff */
[----:B------:R-:W-:Y:S01]  /*6310*/  IADD3 R8, P6, R21, R2, RZ ;  /* 0x0000000215087210 */ /* 0x000fe20007fde0ff */
[----:B------:R0:W-:Y:S01]  /*6320*/  @P2 STG.E.U8 desc[UR10][R14.64], R29 ;  /* 0x0000001d0e002986 */ /* 0x0001e2000c10110a */
[----:B------:R-:W-:Y:S02]  /*6330*/  PRMT R27, R9, 0x7773, RZ ;  /* 0x00007773091b7816 */ /* 0x000fe400000000ff */
[----:B------:R-:W-:Y:S01]  /*6340*/  LEA.HI.X.SX32 R9, R21, R24, 0x1, P6 ;  /* 0x0000001815097211 */ /* 0x000fe200030f0eff */
[----:B------:R-:W-:Y:S01]  /*6350*/  IMAD R21, R3, 0x4, R21 ;  /* 0x0000000403157824 */ /* 0x000fe200078e0215 */
[----:B---3--:R-:W-:Y:S01]  /*6360*/  PRMT R23, R10, 0x7773, RZ ;  /* 0x000077730a177816 */ /* 0x008fe200000000ff */
[----:B------:R-:W-:Y:S01]  /*6370*/  @P3 STG.E.U8 desc[UR10][R16.64], R27 ;  /* 0x0000001b10003986 */ /* 0x000fe2000c10110a */
[----:B------:R-:W-:Y:S01]  /*6380*/  ISETP.LT.AND P2, PT, R0, UR7, !P0 ;  /* 0x0000000700007c0c */ /* 0x000fe2000c741270 */
[----:B------:R-:W-:Y:S01]  /*6390*/  VIADD R0, R97, 0x4e ;  /* 0x0000004e61007836 */ /* 0x000fe20000000000 */
[----:B------:R-:W-:Y:S01]  /*63a0*/  ISETP.LT.AND P6, PT, R126, UR7, !P0 ;  /* 0x000000077e007c0c */ /* 0x000fe2000c7c1270 */
[----:B------:R1:W-:Y:S01]  /*63b0*/  @P4 STG.E.U8 desc[UR10][R8.64], R23 ;  /* 0x0000001708004986 */ /* 0x0003e2000c10110a */
[-C--:B------:R-:W-:Y:S01]  /*63c0*/  IADD3 R12, P3, R13, R2.reuse, RZ ;  /* 0x000000020d0c7210 */ /* 0x080fe20007f7e0ff */
[----:B0-----:R-:W-:Y:S01]  /*63d0*/  IMAD R15, R3, 0x2, R21 ;  /* 0x00000002030f7824 */ /* 0x001fe200078e0215 */
[----:B------:R-:W-:-:S02]  /*63e0*/  IADD3 R10, P4, R21, R2, RZ ;  /* 0x00000002150a7210 */ /* 0x000fc40007f9e0ff */
[----:B------:R-:W-:Y:S02]  /*63f0*/  PRMT R19, R11, 0x7773, RZ ;  /* 0x000077730b137816 */ /* 0x000fe400000000ff */
[-C--:B------:R-:W-:Y:S02]  /*6400*/  LEA.HI.X.SX32 R13, R13, R24.reuse, 0x1, P3 ;  /* 0x000000180d0d7211 */ /* 0x080fe400018f0eff */
[----:B------:R-:W-:Y:S02]  /*6410*/  LEA.HI.X.SX32 R11, R21, R24, 0x1, P4 ;  /* 0x00000018150b7211 */ /* 0x000fe400020f0eff */
[----:B--2---:R-:W-:Y:S01]  /*6420*/  PRMT R21, R4, 0x7770, RZ ;  /* 0x0000777004157816 */ /* 0x004fe200000000ff */
[----:B-1----:R-:W-:Y:S01]  /*6430*/  IMAD R9, R3, 0x2, R15 ;  /* 0x0000000203097824 */ /* 0x002fe200078e020f */
[----:B------:R-:W-:Y:S01]  /*6440*/  ISETP.LT.AND P3, PT, R125, UR7, !P0 ;  /* 0x000000077d007c0c */ /* 0x000fe2000c761270 */
[----:B------:R0:W-:Y:S01]  /*6450*/  @P2 STG.E.U8 desc[UR10][R12.64], R19 ;  /* 0x000000130c002986 */ /* 0x0001e2000c10110a */
[----:B------:R-:W-:Y:S01]  /*6460*/  IADD3 R14, P4, R15, R2, RZ ;  /* 0x000000020f0e7210 */ /* 0x000fe20007f9e0ff */
[----:B------:R-:W-:Y:S01]  /*6470*/  IMAD R17, R3, 0x2, R9 ;  /* 0x0000000203117824 */ /* 0x000fe200078e0209 */
[----:B------:R-:W-:Y:S01]  /*6480*/  ISETP.LT.AND P2, PT, R124, UR7, !P0 ;  /* 0x000000077c007c0c */ /* 0x000fe2000c741270 */
[----:B------:R1:W-:Y:S01]  /*6490*/  @P6 STG.E.U8 desc[UR10][R10.64], R21 ;  /* 0x000000150a006986 */ /* 0x0003e2000c10110a */
[----:B------:R-:W-:-:S02]  /*64a0*/  LEA.HI.X.SX32 R15, R15, R24, 0x1, P4 ;  /* 0x000000180f0f7211 */ /* 0x000fc400020f0eff */
[----:B------:R-:W-:Y:S02]  /*64b0*/  IADD3 R8, P6, R9, R2, RZ ;  /* 0x0000000209087210 */ /* 0x000fe40007fde0ff */
[----:B------:R-:W-:Y:S02]  /*64c0*/  ISETP.LT.AND P4, PT, R123, UR7, !P0 ;  /* 0x000000077b007c0c */ /* 0x000fe4000c781270 */
[----:B------:R-:W-:Y:S02]  /*64d0*/  PRMT R27, R5, 0x7770, RZ ;  /* 0x00007770051b7816 */ /* 0x000fe400000000ff */
[----:B------:R-:W-:Y:S02]  /*64e0*/  LEA.HI.X.SX32 R9, R9, R24, 0x1, P6 ;  /* 0x0000001809097211 */ /* 0x000fe400030f0eff */
[----:B0-----:R-:W-:Y:S01]  /*64f0*/  IADD3 R12, P6, R17, R2, RZ ;  /* 0x00000002110c7210 */ /* 0x001fe20007fde0ff */
[----:B-1----:R-:W-:Y:S01]  /*6500*/  IMAD R11, R3, 0x2, R17 ;  /* 0x00000002030b7824 */ /* 0x002fe200078e0211 */
[----:B------:R0:W-:Y:S01]  /*6510*/  @P3 STG.E.U8 desc[UR10][R14.64], R27 ;  /* 0x0000001b0e003986 */ /* 0x0001e2000c10110a */
[----:B------:R-:W-:-:S02]  /*6520*/  PRMT R23, R6, 0x7770, RZ ;  /* 0x0000777006177816 */ /* 0x000fc400000000ff */
[----:B------:R-:W-:Y:S02]  /*6530*/  ISETP.LT.AND P3, PT, R122, UR7, !P0 ;  /* 0x000000077a007c0c */ /* 0x000fe4000c761270 */
[----:B------:R-:W-:Y:S01]  /*6540*/  LEA.HI.X.SX32 R13, R17, R24, 0x1, P6 ;  /* 0x00000018110d7211 */ /* 0x000fe200030f0eff */
[----:B------:R1:W-:Y:S01]  /*6550*/  @P2 STG.E.U8 desc[UR10][R8.64], R23 ;  /* 0x0000001708002986 */ /* 0x0003e2000c10110a */
[----:B------:R-:W-:Y:S02]  /*6560*/  PRMT R21, R7, 0x7770, RZ ;  /* 0x0000777007157816 */ /* 0x000fe400000000ff */
[----:B------:R-:W-:Y:S02]  /*6570*/  IADD3 R10, P6, R11, R2, RZ ;  /* 0x000000020b0a7210 */ /* 0x000fe40007fde0ff */
[----:B------:R-:W-:Y:S01]  /*6580*/  PRMT R19, R4, 0x7771, RZ ;  /* 0x0000777104137816 */ /* 0x000fe200000000ff */
[----:B0-----:R-:W-:Y:S01]  /*6590*/  IMAD R15, R3, 0x2, R11 ;  /* 0x00000002030f7824 */ /* 0x001fe200078e020b */
[----:B------:R0:W-:Y:S01]  /*65a0*/  @P4 STG.E.U8 desc[UR10][R12.64], R21 ;  /* 0x000000150c004986 */ /* 0x0001e2000c10110a */
[----:B------:R-:W-:-:S02]  /*65b0*/  ISETP.LT.AND P4, PT, R120, UR7, !P0 ;  /* 0x0000000778007c0c */ /* 0x000fc4000c781270 */
[----:B------:R-:W-:Y:S01]  /*65c0*/  LEA.HI.X.SX32 R11, R11, R24, 0x1, P6 ;  /* 0x000000180b0b7211 */ /* 0x000fe200030f0eff */
[----:B------:R-:W-:Y:S01]  /*65d0*/  IMAD R17, R3, 0x2, R15 ;  /* 0x0000000203117824 */ /* 0x000fe200078e020f */
[----:B------:R-:W-:Y:S02]  /*65e0*/  IADD3 R14, P6, R15, R2, RZ ;  /* 0x000000020f0e7210 */ /* 0x000fe40007fde0ff */
[----:B------:R-:W-:Y:S01]  /*65f0*/  ISETP.LT.AND P2, PT, R121, UR7, !P0 ;  /* 0x0000000779007c0c */ /* 0x000fe2000c741270 */
[----:B------:R2:W-:Y:S01]  /*6600*/  @P3 STG.E.U8 desc[UR10][R10.64], R19 ;  /* 0x000000130a003986 */ /* 0x0005e2000c10110a */
[----:B------:R-:W-:Y:S02]  /*6610*/  LEA.HI.X.SX32 R15, R15, R24, 0x1, P6 ;  /* 0x000000180f0f7211 */ /* 0x000fe400030f0eff */
[----:B-1----:R-:W-:Y:S01]  /*6620*/  IADD3 R8, P6, R17, R2, RZ ;  /* 0x0000000211087210 */ /* 0x002fe20007fde0ff */
[C---:B0-----:R-:W-:Y:S01]  /*6630*/  IMAD R13, R0.reuse, R3, RZ ;  /* 0x00000003000d7224 */ /* 0x041fe200078e02ff */
[----:B------:R-:W-:Y:S01]  /*6640*/  ISETP.LT.AND P3, PT, R0, UR7, !P0 ;  /* 0x0000000700007c0c */ /* 0x000fe2000c761270 */
[----:B------:R-:W-:Y:S01]  /*6650*/  VIADD R0, R97, 0x5e ;  /* 0x0000005e61007836 */ /* 0x000fe20000000000 */
[----:B------:R-:W-:-:S02]  /*6660*/  PRMT R27, R5, 0x7771, RZ ;  /* 0x00007771051b7816 */ /* 0x000fc400000000ff */
[----:B------:R-:W-:Y:S01]  /*6670*/  LEA.HI.X.SX32 R9, R17, R24, 0x1, P6 ;  /* 0x0000001811097211 */ /* 0x000fe200030f0eff */
[----:B------:R-:W-:Y:S01]  /*6680*/  IMAD R17, R3, 0x4, R17 ;  /* 0x0000000403117824 */ /* 0x000fe200078e0211 */
[----:B------:R-:W-:Y:S01]  /*6690*/  PRMT R21, R6, 0x7771, RZ ;  /* 0x0000777106157816 */ /* 0x000fe200000000ff */
[----:B------:R0:W-:Y:S01]  /*66a0*/  @P4 STG.E.U8 desc[UR10][R14.64], R27 ;  /* 0x0000001b0e004986 */ /* 0x0001e2000c10110a */
[----:B------:R-:W-:Y:S01]  /*66b0*/  IADD3 R12, P6, R13, R2, RZ ;  /* 0x000000020d0c7210 */ /* 0x000fe20007fde0ff */
[----:B--2---:R-:W-:Y:S01]  /*66c0*/  IMAD R19, R3, 0x2, R17 ;  /* 0x0000000203137824 */ /* 0x004fe200078e0211 */
[----:B------:R-:W-:Y:S01]  /*66d0*/  ISETP.LT.AND P4, PT, R119, UR7, !P0 ;  /* 0x0000000777007c0c */ /* 0x000fe2000c781270 */
[----:B------:R1:W-:Y:S01]  /*66e0*/  @P2 STG.E.U8 desc[UR10][R8.64], R21 ;  /* 0x0000001508002986 */ /* 0x0003e2000c10110a */
[----:B------:R-:W-:Y:S02]  /*66f0*/  LEA.HI.X.SX32 R13, R13, R24, 0x1, P6 ;  /* 0x000000180d0d7211 */ /* 0x000fe400030f0eff */
[----:B------:R-:W-:-:S02]  /*6700*/  PRMT R23, R7, 0x7771, RZ ;  /* 0x0000777107177816 */ /* 0x000fc400000000ff */
[----:B------:R-:W-:Y:S02]  /*6710*/  ISETP.LT.AND P6, PT, R118, UR7, !P0 ;  /* 0x0000000776007c0c */ /* 0x000fe4000c7c1270 */
[-C--:B------:R-:W-:Y:S01]  /*6720*/  IADD3 R10, P2, R17, R2.reuse, RZ ;  /* 0x00000002110a7210 */ /* 0x080fe20007f5e0ff */
[----:B------:R2:W-:Y:S01]  /*6730*/  @P3 STG.E.U8 desc[UR10][R12.64], R23 ;  /* 0x000000170c003986 */ /* 0x0005e2000c10110a */
[----:B0-----:R-:W-:Y:S02]  /*6740*/  IADD3 R14, P3, R19, R2, RZ ;  /* 0x00000002130e7210 */ /* 0x001fe40007f7e0ff */
[----:B------:R-:W-:Y:S02]  /*6750*/  LEA.HI.X.SX32 R11, R17, R24, 0x1, P2 ;  /* 0x00000018110b7211 */ /* 0x000fe400010f0eff */
[----:B------:R-:W-:Y:S02]  /*6760*/  PRMT R27, R4, 0x7772, RZ ;  /* 0x00007772041b7816 */ /* 0x000fe400000000ff */
[----:B-1----:R-:W-:-:S02]  /*6770*/  PRMT R21, R5, 0x7772, RZ ;  /* 0x0000777205157816 */ /* 0x002fc400000000ff */
[----:B------:R-:W-:Y:S01]  /*6780*/  LEA.HI.X.SX32 R15, R19, R24, 0x1, P3 ;  /* 0x00000018130f7211 */ /* 0x000fe200018f0eff */
[----:B------:R-:W-:Y:S01]  /*6790*/  @P4 STG.E.U8 desc[UR10][R10.64], R27 ;  /* 0x0000001b0a004986 */ /* 0x000fe2000c10110a */
[C---:B------:R-:W-:Y:S01]  /*67a0*/  IMAD R19, R3.reuse, 0x2, R19 ;  /* 0x0000000203137824 */ /* 0x040fe200078e0213 */
[----:B------:R-:W-:Y:S02]  /*67b0*/  ISETP.LT.AND P4, PT, R116, UR7, !P0 ;  /* 0x0000000774007c0c */ /* 0x000fe4000c781270 */
[----:B------:R0:W-:Y:S01]  /*67c0*/  @P6 STG.E.U8 desc[UR10][R14.64], R21 ;  /* 0x000000150e006986 */ /* 0x0001e2000c10110a */
[----:B------:R-:W-:Y:S01]  /*67d0*/  IMAD R17, R3, 0x2, R19 ;  /* 0x0000000203117824 */ /* 0x000fe200078e0213 */
[----:B--2---:R-:W-:Y:S02]  /*67e0*/  IADD3 R12, P6, R19, R2, RZ ;  /* 0x00000002130c7210 */ /* 0x004fe40007fde0ff */
[----:B------:R-:W1:Y:S01]  /*67f0*/  LDS.128 R8, [R25] ;  /* 0x0000000019087984 */ /* 0x000e620000000c00 */
[----:B------:R-:W-:-:S02]  /*6800*/  PRMT R23, R6, 0x7772, RZ ;  /* 0x0000777206177816 */ /* 0x000fc400000000ff */
[----:B------:R-:W-:Y:S01]  /*6810*/  LEA.HI.X.SX32 R13, R19, R24, 0x1, P6 ;  /* 0x00000018130d7211 */ /* 0x000fe200030f0eff */
[----:B------:R-:W-:Y:S01]  /*6820*/  IMAD R19, R3, 0x2, R17 ;  /* 0x0000000203137824 */ /* 0x000fe200078e0211 */
[----:B------:R-:W-:Y:S02]  /*6830*/  IADD3 R16, P6, R17, R2, RZ ;  /* 0x0000000211107210 */ /* 0x000fe40007fde0ff */
[----:B------:R-:W-:Y:S01]  /*6840*/  ISETP.LT.AND P2, PT, R117, UR7, !P0 ;  /* 0x0000000775007c0c */ /* 0x000fe2000c741270 */
[----:B------:R2:W-:Y:S01]  /*6850*/  @P4 STG.E.U8 desc[UR10][R12.64], R23 ;  /* 0x000000170c004986 */ /* 0x0005e2000c10110a */
[----:B------:R-:W-:Y:S01]  /*6860*/  ISETP.LT.AND P3, PT, R115, UR7, !P0 ;  /* 0x0000000773007c0c */ /* 0x000fe2000c761270 */
[----:B0-----:R-:W-:Y:S01]  /*6870*/  IMAD R21, R3, 0x2, R19 ;  /* 0x0000000203157824 */ /* 0x001fe200078e0213 */
[----:B------:R-:W-:Y:S02]  /*6880*/  LEA.HI.X.SX32 R17, R17, R24, 0x1, P6 ;  /* 0x0000001811117211 */ /* 0x000fe400030f0eff */
[----:B------:R-:W-:-:S02]  /*6890*/  IADD3 R14, P4, R19, R2, RZ ;  /* 0x00000002130e7210 */ /* 0x000fc40007f9e0ff */
[----:B------:R-:W-:Y:S02]  /*68a0*/  ISETP.LT.AND P6, PT, R114, UR7, !P0 ;  /* 0x0000000772007c0c */ /* 0x000fe4000c7c1270 */
[----:B------:R-:W-:Y:S02]  /*68b0*/  LEA.HI.X.SX32 R15, R19, R24, 0x1, P4 ;  /* 0x00000018130f7211 */ /* 0x000fe400020f0eff */
[----:B------:R-:W-:Y:S01]  /*68c0*/  PRMT R31, R7, 0x7772, RZ ;  /* 0x00007772071f7816 */ /* 0x000fe200000000ff */
[----:B--2---:R-:W-:Y:S01]  /*68d0*/  IMAD R23, R3, 0x2, R21 ;  /* 0x0000000203177824 */ /* 0x004fe200078e0215 */
[C---:B------:R-:W-:Y:S01]  /*68e0*/  IADD3 R18, P4, R21.reuse, R2, RZ ;  /* 0x0000000215127210 */ /* 0x040fe20007f9e0ff */
[----:B------:R-:W-:Y:S01]  /*68f0*/  IMAD R13, R0, R3, RZ ;  /* 0x00000003000d7224 */ /* 0x000fe200078e02ff */
[----:B------:R-:W-:Y:S01]  /*6900*/  PRMT R29, R4, 0x7773, RZ ;  /* 0x00007773041d7816 */ /* 0x000fe200000000ff */
[----:B------:R-:W-:Y:S01]  /*6910*/  @P2 STG.E.U8 desc[UR10][R16.64], R31 ;  /* 0x0000001f10002986 */ /* 0x000fe2000c10110a */
[----:B------:R-:W-:-:S02]  /*6920*/  LEA.HI.X.SX32 R19, R21, R24, 0x1, P4 ;  /* 0x0000001815137211 */ /* 0x000fc400020f0eff */
[----:B------:R-:W-:Y:S01]  /*6930*/  PRMT R27, R5, 0x7773, RZ ;  /* 0x00007773051b7816 */ /* 0x000fe200000000ff */
[----:B------:R0:W-:Y:S01]  /*6940*/  @P3 STG.E.U8 desc[UR10][R14.64], R29 ;  /* 0x0000001d0e003986 */ /* 0x0001e2000c10110a */
[----:B------:R-:W-:Y:S02]  /*6950*/  IADD3 R4, P4, R23, R2, RZ ;  /* 0x0000000217047210 */ /* 0x000fe40007f9e0ff */
[----:B------:R-:W-:Y:S01]  /*6960*/  ISETP.LT.AND P2, PT, R113, UR7, !P0 ;  /* 0x0000000771007c0c */ /* 0x000fe2000c741270 */
[----:B------:R-:W-:Y:S01]  /*6970*/  @P6 STG.E.U8 desc[UR10][R18.64], R27 ;  /* 0x0000001b12006986 */ /* 0x000fe2000c10110a */
[----:B------:R-:W-:Y:S01]  /*6980*/  ISETP.LT.AND P3, PT, R0, UR7, !P0 ;  /* 0x0000000700007c0c */ /* 0x000fe2000c761270 */
[----:B------:R-:W-:Y:S01]  /*6990*/  VIADD R0, R97, 0x6e ;  /* 0x0000006e61007836 */ /* 0x000fe20000000000 */
[----:B------:R-:W-:Y:S01]  /*69a0*/  LEA.HI.X.SX32 R5, R23, R24, 0x1, P4 ;  /* 0x0000001817057211 */ /* 0x000fe200020f0eff */
[----:B------:R-:W-:Y:S01]  /*69b0*/  IMAD R23, R3, 0x4, R23 ;  /* 0x0000000403177824 */ /* 0x000fe200078e0217 */
[----:B------:R-:W-:-:S02]  /*69c0*/  IADD3 R12, P6, R13, R2, RZ ;  /* 0x000000020d0c7210 */ /* 0x000fc40007fde0ff */
[----:B------:R-:W-:Y:S01]  /*69d0*/  PRMT R25, R6, 0x7773, RZ ;  /* 0x0000777306197816 */ /* 0x000fe200000000ff */
[----:B0-----:R-:W-:Y:S01]  /*69e0*/  IMAD R15, R3, 0x2, R23 ;  /* 0x00000002030f7824 */ /* 0x001fe200078e0217 */
[----:B------:R-:W-:Y:S02]  /*69f0*/  LEA.HI.X.SX32 R13, R13, R24, 0x1, P6 ;  /* 0x000000180d0d7211 */ /* 0x000fe400030f0eff */
[----:B------:R-:W-:Y:S01]  /*6a00*/  PRMT R21, R7, 0x7773, RZ ;  /* 0x0000777307157816 */ /* 0x000fe200000000ff */
[----:B------:R0:W-:Y:S01]  /*6a10*/  @P2 STG.E.U8 desc[UR10][R4.64], R25 ;  /* 0x0000001904002986 */ /* 0x0001e2000c10110a */
[----:B------:R-:W-:Y:S01]  /*6a20*/  IADD3 R6, P6, R23, R2, RZ ;  /* 0x0000000217067210 */ /* 0x000fe20007fde0ff */
[----:B------:R-:W-:Y:S01]  /*6a30*/  IMAD R17, R3, 0x2, R15 ;  /* 0x0000000203117824 */ /* 0x000fe200078e020f */
[----:B------:R-:W-:Y:S01]  /*6a40*/  ISETP.LT.AND P4, PT, R111, UR7, !P0 ;  /* 0x000000076f007c0c */ /* 0x000fe2000c781270 */
[----:B------:R2:W-:Y:S01]  /*6a50*/  @P3 STG.E.U8 desc[UR10][R12.64], R21 ;  /* 0x000000150c003986 */ /* 0x0005e2000c10110a */
[----:B------:R-:W-:-:S02]  /*6a60*/  LEA.HI.X.SX32 R7, R23, R24, 0x1, P6 ;  /* 0x0000001817077211 */ /* 0x000fc400030f0eff */
[----:B------:R-:W-:Y:S02]  /*6a70*/  ISETP.LT.AND P2, PT, R112, UR7, !P0 ;  /* 0x0000000770007c0c */ /* 0x000fe4000c741270 */
[C---:B------:R-:W-:Y:S02]  /*6a80*/  IADD3 R14, P6, R15.reuse, R2, RZ ;  /* 0x000000020f0e7210 */ /* 0x040fe40007fde0ff */
[----:B------:R-:W-:Y:S02]  /*6a90*/  ISETP.LT.AND P3, PT, R110, UR7, !P0 ;  /* 0x000000076e007c0c */ /* 0x000fe4000c761270 */
[----:B------:R-:W-:Y:S02]  /*6aa0*/  LEA.HI.X.SX32 R15, R15, R24, 0x1, P6 ;  /* 0x000000180f0f7211 */ /* 0x000fe400030f0eff */
[----:B0-----:R-:W-:Y:S01]  /*6ab0*/  IADD3 R4, P6, R17, R2, RZ ;  /* 0x0000000211047210 */ /* 0x001fe20007fde0ff */
[----:B--2---:R-:W-:Y:S01]  /*6ac0*/  IMAD R13, R3, 0x2, R17 ;  /* 0x00000002030d7824 */ /* 0x004fe200078e0211 */
[----:B-1----:R-:W-:-:S02]  /*6ad0*/  PRMT R23, R8, 0x7770, RZ ;  /* 0x0000777008177816 */ /* 0x002fc400000000ff */
[----:B------:R-:W-:Y:S02]  /*6ae0*/  PRMT R21, R9, 0x7770, RZ ;  /* 0x0000777009157816 */ /* 0x000fe400000000ff */
[----:B------:R-:W-:Y:S01]  /*6af0*/  PRMT R19, R10, 0x7770, RZ ;  /* 0x000077700a137816 */ /* 0x000fe200000000ff */
[----:B------:R0:W-:Y:S01]  /*6b00*/  @P4 STG.E.U8 desc[UR10][R6.64], R23 ;  /* 0x0000001706004986 */ /* 0x0001e2000c10110a */
[----:B------:R-:W-:Y:S02]  /*6b10*/  LEA.HI.X.SX32 R5, R17, R24, 0x1, P6 ;  /* 0x0000001811057211 */ /* 0x000fe400030f0eff */
[----:B------:R-:W-:Y:S01]  /*6b20*/  ISETP.LT.AND P4, PT, R109, UR7, !P0 ;  /* 0x000000076d007c0c */ /* 0x000fe2000c781270 */
[----:B------:R1:W-:Y:S01]  /*6b30*/  @P2 STG.E.U8 desc[UR10][R14.64], R21 ;  /* 0x000000150e002986 */ /* 0x0003e2000c10110a */
[----:B------:R-:W-:Y:S02]  /*6b40*/  IADD3 R12, P6, R13, R2, RZ ;  /* 0x000000020d0c7210 */ /* 0x000fe40007fde0ff */
[----:B------:R-:W-:Y:S01]  /*6b50*/  PRMT R27, R11, 0x7770, RZ ;  /* 0x000077700b1b7816 */ /* 0x000fe200000000ff */
[----:B------:R2:W-:Y:S01]  /*6b60*/  @P3 STG.E.U8 desc[UR10][R4.64], R19 ;  /* 0x0000001304003986 */ /* 0x0005e2000c10110a */
[----:B------:R-:W-:-:S02]  /*6b70*/  ISETP.LT.AND P3, PT, R107, UR7, !P0 ;  /* 0x000000076b007c0c */ /* 0x000fc4000c761270 */
[----:B------:R-:W-:Y:S01]  /*6b80*/  PRMT R25, R8, 0x7771, RZ ;  /* 0x0000777108197816 */ /* 0x000fe200000000ff */
[----:B0-----:R-:W-:Y:S01]  /*6b90*/  IMAD R7, R3, 0x2, R13 ;  /* 0x0000000203077824 */ /* 0x001fe200078e020d */
[----:B------:R-:W-:Y:S02]  /*6ba0*/  LEA.HI.X.SX32 R13, R13, R24, 0x1, P6 ;  /* 0x000000180d0d7211 */ /* 0x000fe400030f0eff */
[----:B------:R-:W-:Y:S01]  /*6bb0*/  ISETP.LT.AND P2, PT, R108, UR7, !P0 ;  /* 0x000000076c007c0c */ /* 0x000fe2000c741270 */
[----:B------:R-:W-:Y:S01]  /*6bc0*/  IMAD R17, R3, 0x2, R7 ;  /* 0x0000000203117824 */ /* 0x000fe200078e0207 */
[----:B------:R-:W-:Y:S01]  /*6bd0*/  IADD3 R6, P6, R7, R2, RZ ;  /* 0x0000000207067210 */ /* 0x000fe20007fde0ff */
[----:B------:R0:W-:Y:S01]  /*6be0*/  @P4 STG.E.U8 desc[UR10][R12.64], R27 ;  /* 0x0000001b0c004986 */ /* 0x0001e2000c10110a */
[----:B-1----:R-:W-:Y:S01]  /*6bf0*/  IMAD R21, R0, R3, RZ ;  /* 0x0000000300157224 */ /* 0x002fe200078e02ff */
[----:B------:R-:W-:Y:S01]  /*6c00*/  PRMT R23, R9, 0x7771, RZ ;  /* 0x0000777109177816 */ /* 0x000fe200000000ff */
[----:B--2---:R-:W-:Y:S01]  /*6c10*/  IMAD R19, R3, 0x2, R17 ;  /* 0x0000000203137824 */ /* 0x004fe200078e0211 */
[----:B------:R-:W-:-:S02]  /*6c20*/  LEA.HI.X.SX32 R7, R7, R24, 0x1, P6 ;  /* 0x0000001807077211 */ /* 0x000fc400030f0eff */
[-C--:B------:R-:W-:Y:S02]  /*6c30*/  IADD3 R4, P6, R17, R2.reuse, RZ ;  /* 0x0000000211047210 */ /* 0x080fe40007fde0ff */
[----:B------:R-:W-:Y:S01]  /*6c40*/  ISETP.LT.AND P4, PT, R0, UR7, !P0 ;  /* 0x0000000700007c0c */ /* 0x000fe2000c781270 */
[----:B------:R1:W-:Y:S01]  /*6c50*/  @P3 STG.E.U8 desc[UR10][R6.64], R25 ;  /* 0x0000001906003986 */ /* 0x0003e2000c10110a */
[----:B------:R-:W-:Y:S01]  /*6c60*/  IADD3 R14, P3, R19, R2, RZ ;  /* 0x00000002130e7210 */ /* 0x000fe20007f7e0ff */
[----:B------:R-:W-:Y:S01]  /*6c70*/  VIADD R0, R97, 0x7e ;  /* 0x0000007e61007836 */ /* 0x000fe20000000000 */
[-C--:B------:R-:W-:Y:S02]  /*6c80*/  LEA.HI.X.SX32 R5, R17, R24.reuse, 0x1, P6 ;  /* 0x0000001811057211 */ /* 0x080fe400030f0eff */
[----:B------:R-:W-:Y:S01]  /*6c90*/  LEA.HI.X.SX32 R15, R19, R24, 0x1, P3 ;  /* 0x00000018130f7211 */ /* 0x000fe200018f0eff */
[----:B------:R-:W-:Y:S01]  /*6ca0*/  IMAD R19, R3, 0x4, R19 ;  /* 0x0000000403137824 */ /* 0x000fe200078e0213 */
[----:B------:R-:W-:Y:S01]  /*6cb0*/  PRMT R17, R10, 0x7771, RZ ;  /* 0x000077710a117816 */ /* 0x000fe200000000ff */
[----:B------:R2:W-:Y:S01]  /*6cc0*/  @P2 STG.E.U8 desc[UR10][R4.64], R23 ;  /* 0x0000001704002986 */ /* 0x0005e2000c10110a */
[----:B0-----:R-:W-:-:S02]  /*6cd0*/  IADD3 R12, P6, R21, R2, RZ ;  /* 0x00000002150c7210 */ /* 0x001fc40007fde0ff */
[----:B------:R-:W-:Y:S01]  /*6ce0*/  ISETP.LT.AND P3, PT, R103, UR7, !P0 ;  /* 0x0000000767007c0c */ /* 0x000fe2000c761270 */
[----:B-1----:R-:W-:Y:S01]  /*6cf0*/  IMAD R7, R3, 0x2, R19 ;  /* 0x0000000203077824 */ /* 0x002fe200078e0213 */
[----:B------:R-:W-:Y:S01]  /*6d00*/  LEA.HI.X.SX32 R13, R21, R24, 0x1, P6 ;  /* 0x00000018150d7211 */ /* 0x000fe200030f0eff */
[----:B------:R0:W-:Y:S01]  /*6d10*/  @P5 STG.E.U8 desc[UR10][R14.64], R17 ;  /* 0x000000110e005986 */ /* 0x0001e2000c10110a */
[----:B------:R-:W-:Y:S02]  /*6d20*/  ISETP.LT.AND P5, PT, R101, UR7, !P0 ;  /* 0x0000000765007c0c */ /* 0x000fe4000c7a1270 */
[----:B------:R-:W-:Y:S02]  /*6d30*/  PRMT R21, R11, 0x7771, RZ ;  /* 0x000077710b157816 */ /* 0x000fe400000000ff */
[----:B------:R-:W-:Y:S01]  /*6d40*/  PRMT R27, R8, 0x7772, RZ ;  /* 0x00007772081b7816 */ /* 0x000fe200000000ff */
[----:B--2---:R-:W-:Y:S01]  /*6d50*/  IMAD R23, R0, R3, RZ ;  /* 0x0000000300177224 */ /* 0x004fe200078e02ff */
[----:B------:R-:W-:Y:S01]  /*6d60*/  IADD3 R4, P6, R19, R2, RZ ;  /* 0x0000000213047210 */ /* 0x000fe20007fde0ff */
[----:B------:R1:W-:Y:S01]  /*6d70*/  @P4 STG.E.U8 desc[UR10][R12.64], R21 ;  /* 0x000000150c004986 */ /* 0x0003e2000c10110a */
[----:B------:R-:W-:-:S02]  /*6d80*/  PRMT R25, R9, 0x7772, RZ ;  /* 0x0000777209197816 */ /* 0x000fc400000000ff */
[----:B------:R-:W-:Y:S01]  /*6d90*/  LEA.HI.X.SX32 R5, R19, R24, 0x1, P6 ;  /* 0x0000001813057211 */ /* 0x000fe200030f0eff */
[----:B0-----:R-:W-:Y:S01]  /*6da0*/  IMAD R15, R3, 0x2, R7 ;  /* 0x00000002030f7824 */ /* 0x001fe200078e0207 */
[----:B------:R-:W-:Y:S02]  /*6db0*/  IADD3 R6, P6, R7, R2, RZ ;  /* 0x0000000207067210 */ /* 0x000fe40007fde0ff */
[----:B------:R-:W-:Y:S01]  /*6dc0*/  ISETP.LT.AND P4, PT, R99, UR7, !P0 ;  /* 0x0000000763007c0c */ /* 0x000fe2000c781270 */
[----:B------:R-:W-:Y:S01]  /*6dd0*/  IMAD R17, R3, 0x2, R15 ;  /* 0x0000000203117824 */ /* 0x000fe200078e020f */
[----:B------:R-:W-:Y:S01]  /*6de0*/  LEA.HI.X.SX32 R7, R7, R24, 0x1, P6 ;  /* 0x0000001807077211 */ /* 0x000fe200030f0eff */
[----:B------:R0:W-:Y:S01]  /*6df0*/  @P3 STG.E.U8 desc[UR10][R4.64], R27 ;  /* 0x0000001b04003986 */ /* 0x0001e2000c10110a */
[----:B------:R-:W-:Y:S01]  /*6e00*/  ISETP.LT.AND P2, PT, R105, UR7, !P0 ;  /* 0x0000000769007c0c */ /* 0x000fe2000c741270 */
[----:B------:R-:W-:Y:S01]  /*6e10*/  IMAD R19, R3, 0x2, R17 ;  /* 0x0000000203137824 */ /* 0x000fe200078e0211 */
[-C--:B-1----:R-:W-:Y:S01]  /*6e20*/  IADD3 R12, P3, R15, R2.reuse, RZ ;  /* 0x000000020f0c7210 */ /* 0x082fe20007f7e0ff */
[----:B------:R1:W-:Y:S01]  /*6e30*/  @P5 STG.E.U8 desc[UR10][R6.64], R25 ;  /* 0x0000001906005986 */ /* 0x0003e2000c10110a */
[----:B------:R-:W-:Y:S01]  /*6e40*/  IADD3 R14, P5, R17, R2, RZ ;  /* 0x00000002110e7210 */ /* 0x000fe20007fbe0ff */
[----:B------:R-:W-:Y:S01]  /*6e50*/  IMAD R21, R3, 0x2, R19 ;  /* 0x0000000203157824 */ /* 0x000fe200078e0213 */
[----:B------:R-:W-:-:S02]  /*6e60*/  LEA.HI.X.SX32 R13, R15, R24, 0x1, P3 ;  /* 0x000000180f0d7211 */ /* 0x000fc400018f0eff */
[----:B------:R-:W-:Y:S01]  /*6e70*/  IADD3 R16, P3, R19, R2, RZ ;  /* 0x0000000213107210 */ /* 0x000fe20007f7e0ff */
[----:B------:R-:W-:Y:S01]  /*6e80*/  IMAD R3, R3, 0x2, R21 ;  /* 0x0000000203037824 */ /* 0x000fe200078e0215 */
[-C--:B------:R-:W-:Y:S02]  /*6e90*/  LEA.HI.X.SX32 R15, R17, R24.reuse, 0x1, P5 ;  /* 0x00000018110f7211 */ /* 0x080fe400028f0eff */
[----:B------:R-:W-:Y:S02]  /*6ea0*/  LEA.HI.X.SX32 R17, R19, R24, 0x1, P3 ;  /* 0x0000001813117211 */ /* 0x000fe400018f0eff */
[-C--:B0-----:R-:W-:Y:S02]  /*6eb0*/  IADD3 R4, P6, R21, R2.reuse, RZ ;  /* 0x0000000215047210 */ /* 0x081fe40007fde0ff */
[----:B-1----:R-:W-:Y:S02]  /*6ec0*/  IADD3 R6, P3, R3, R2, RZ ;  /* 0x0000000203067210 */ /* 0x002fe40007f7e0ff */
[----:B------:R-:W-:-:S02]  /*6ed0*/  ISETP.LT.AND P5, PT, R91, UR7, !P0 ;  /* 0x000000075b007c0c */ /* 0x000fc4000c7a1270 */
[-C--:B------:R-:W-:Y:S02]  /*6ee0*/  LEA.HI.X.SX32 R7, R3, R24.reuse, 0x1, P3 ;  /* 0x0000001803077211 */ /* 0x080fe400018f0eff */
[----:B------:R-:W-:Y:S02]  /*6ef0*/  ISETP.LT.AND P3, PT, R95, UR7, !P0 ;  /* 0x000000075f007c0c */ /* 0x000fe4000c761270 */
[----:B------:R-:W-:Y:S02]  /*6f00*/  LEA.HI.X.SX32 R5, R21, R24, 0x1, P6 ;  /* 0x0000001815057211 */ /* 0x000fe400030f0eff */
[C---:B------:R-:W-:Y:S02]  /*6f10*/  IADD3 R2, P6, R23.reuse, R2, RZ ;  /* 0x0000000217027210 */ /* 0x040fe40007fde0ff */
[----:B------:R-:W-:Y:S02]  /*6f20*/  ISETP.LT.AND P0, PT, R0, UR7, !P0 ;  /* 0x0000000700007c0c */ /* 0x000fe4000c701270 */
[----:B------:R-:W-:-:S02]  /*6f30*/  LEA.HI.X.SX32 R3, R23, R24, 0x1, P6 ;  /* 0x0000001817037211 */ /* 0x000fc400030f0eff */
[----:B------:R-:W-:Y:S02]  /*6f40*/  PRMT R25, R10, 0x7772, RZ ;  /* 0x000077720a197816 */ /* 0x000fe400000000ff */
[----:B------:R-:W-:Y:S02]  /*6f50*/  PRMT R23, R11, 0x7772, RZ ;  /* 0x000077720b177816 */ /* 0x000fe400000000ff */
[----:B------:R-:W-:Y:S01]  /*6f60*/  PRMT R21, R8, 0x7773, RZ ;  /* 0x0000777308157816 */ /* 0x000fe200000000ff */
[----:B------:R0:W-:Y:S01]  /*6f70*/  @P5 STG.E.U8 desc[UR10][R12.64], R25 ;  /* 0x000000190c005986 */ /* 0x0001e2000c10110a */
[----:B------:R-:W-:Y:S02]  /*6f80*/  PRMT R19, R9, 0x7773, RZ ;  /* 0x0000777309137816 */ /* 0x000fe400000000ff */
[----:B------:R-:W-:Y:S01]  /*6f90*/  PRMT R9, R10, 0x7773, RZ ;  /* 0x000077730a097816 */ /* 0x000fe200000000ff */
[----:B------:R0:W-:Y:S01]  /*6fa0*/  @P4 STG.E.U8 desc[UR10][R14.64], R23 ;  /* 0x000000170e004986 */ /* 0x0001e2000c10110a */
[----:B------:R-:W-:-:S03]  /*6fb0*/  PRMT R11, R11, 0x7773, RZ ;  /* 0x000077730b0b7816 */ /* 0x000fc600000000ff */
[----:B------:R0:W-:Y:S04]  /*6fc0*/  @P3 STG.E.U8 desc[UR10][R16.64], R21 ;  /* 0x0000001510003986 */ /* 0x0001e8000c10110a */
[----:B------:R0:W-:Y:S04]  /*6fd0*/  @P2 STG.E.U8 desc[UR10][R4.64], R19 ;  /* 0x0000001304002986 */ /* 0x0001e8000c10110a */
[----:B------:R0:W-:Y:S01]  /*6fe0*/  @P1 STG.E.U8 desc[UR10][R6.64], R9 ;  /* 0x0000000906001986 */ /* 0x0001e2000c10110a */
[----:B------:R-:W-:Y:S05]  /*6ff0*/  @!P0 EXIT ;  /* 0x000000000000894d */ /* 0x000fea0003800000 */
[----:B------:R-:W-:Y:S01]  /*7000*/  STG.E.U8 desc[UR10][R2.64], R11 ;  /* 0x0000000b02007986 */ /* 0x000fe2000c10110a */
[----:B------:R-:W-:Y:S05]  /*7010*/  EXIT ;  /* 0x000000000000794d */ /* 0x000fea0003800000 */
.L_x_2:
[----:B------:R-:W-:-:S00]  /*7020*/  BRA `(.L_x_2) ;  /* 0xfffffffc00fc7947 */ /* 0x000fc0000383ffff */
[----:B------:R-:W-:-:S00]  /*7030*/  NOP ;  /* 0x0000000000007918 */ /* 0x000fc00000000000 */
        /* <DEDUP_REMOVED lines=12> */
.L_x_3:


//--------------------- .nv.shared.matmul_kernel  --------------------------
	.section	.nv.shared.matmul_kernel,"aw",@nobits
	.sectionflags	@""
	.align	16
	.zero		1024


//--------------------- .nv.shared.reserved.0     --------------------------
	.section	.nv.shared.reserved.0,"aw",@nobits
	.weak		__nv_reservedSMEM_offset_0_alias
	.size		__nv_reservedSMEM_offset_0_alias, 0, 0
	.other		__nv_reservedSMEM_offset_0_alias,@"STO_CUDA_RESERVED_SHARED STV_DEFAULT"
__nv_reservedSMEM_offset_0_alias:
	.zero		0


//--------------------- .nv.constant0.matmul_kernel --------------------------
	.section	.nv.constant0.matmul_kernel,"a",@progbits
	.sectionflags	@""
	.align	4
.nv.constant0.matmul_kernel:
	.zero		608


//--------------------- SYMBOLS --------------------------

	.type		.nv.reservedSmem.offset0,@object
	.size		.nv.reservedSmem.offset0,0x4
